	.target	sm_90a

	.elftype	@"ET_EXEC"


//--------------------- .note.nv.tkinfo           --------------------------
	.section	.note.nv.tkinfo,"",@"SHT_NOTE"
	.sectionflags	@"SHF_NOTE_NV_TKINFO"
	.tkinfo
        /*0018*/ 	.word	0x00000002
        /*0030*/ 	.string	""
        /*0030*/ 	.string	"ptxas"
        /*0030*/ 	.string	"Cuda compilation tools, release 13.0, V13.0.88"
        /*0030*/ 	.string	"Build cuda_13.0.r13.0/compiler.36424714_0"
        /*0030*/ 	.string	"-arch sm_90a -m 64 "



//--------------------- .note.nv.cuinfo           --------------------------
	.section	.note.nv.cuinfo,"",@"SHT_NOTE"
	.sectionflags	@"SHF_NOTE_NV_CUINFO"
        /*0018*/ 	.short	0x0002
        /*001a*/ 	.short	0x005a
        /*001c*/ 	.short	0x0082
	.zero		2


//--------------------- .nv.info                  --------------------------
	.section	.nv.info,"",@"SHT_CUDA_INFO"
	.align	4


	//----- nvinfo : EIATTR_REGCOUNT
	.align		4
        /*0000*/ 	.byte	0x04, 0x2f
        /*0002*/ 	.short	(.L_12 - .L_11)
	.align		4
.L_11:
        /*0004*/ 	.word	index@(_ZN7cutlass13device_kernelINS_4gemm6kernel13GemmUniversalIN4cute5tupleIJiiiiEEENS1_10collective13CollectiveMmaINS1_37MainloopSm90TmaGmmaWarpSpecializedFP8ILi4ENS5_IJNS4_1CILi2EEESB_NSA_ILi1EEEEEENS1_35KernelTmaWarpSpecializedCooperativeEEENS5_IJNSA_ILi256EEESG_NSA_ILi128EEEEEENS_12float_e4m3_tENS5_IJlSC_lEEESJ_SK_NS4_8TiledMMAINS4_8MMA_AtomIJNS4_4SM904GMMA31MMA_64x256x32_F32E4M3E4M3_SS_TNILNSO_7ScaleInE1ELSQ_1EEEEEENS4_6LayoutINS5_IJSB_SC_SC_EEENS5_IJSC_NSA_ILi0EEESV_EEEEENS5_IJNS4_10UnderscoreESY_SY_EEEEENS4_23SM90_TMA_LOAD_MULTICASTENS4_14ComposedLayoutINS4_7SwizzleILi3ELi4ELi3EEENS4_18smem_ptr_flag_bitsILi8EEENST_INS5_IJNSA_ILi8EEESH_EEENS5_IJSH_SC_EEEEEEEvNS4_8identityES11_S1B_vS1C_EENS_8epilogue10collective6detail29Sm90TmaWarpSpecializedAdapterINS1F_15DefaultEpilogueISJ_SK_SK_NS1E_6thread17LinearCombinationISJ_Li1EffLNS1J_9ScaleType4KindE0ELNS_15FloatRoundStyleE2ESJ_EENS1_15EpilogueDefaultEEEEEvvEEEEvNT_6ParamsE)
        /*0008*/ 	.word	0x000000a8


	//----- nvinfo : EIATTR_FRAME_SIZE
	.align		4
.L_12:
        /*000c*/ 	.byte	0x04, 0x11
        /*000e*/ 	.short	(.L_14 - .L_13)
	.align		4
.L_13:
        /*0010*/ 	.word	index@(_ZN7cutlass13device_kernelINS_4gemm6kernel13GemmUniversalIN4cute5tupleIJiiiiEEENS1_10collective13CollectiveMmaINS1_37MainloopSm90TmaGmmaWarpSpecializedFP8ILi4ENS5_IJNS4_1CILi2EEESB_NSA_ILi1EEEEEENS1_35KernelTmaWarpSpecializedCooperativeEEENS5_IJNSA_ILi256EEESG_NSA_ILi128EEEEEENS_12float_e4m3_tENS5_IJlSC_lEEESJ_SK_NS4_8TiledMMAINS4_8MMA_AtomIJNS4_4SM904GMMA31MMA_64x256x32_F32E4M3E4M3_SS_TNILNSO_7ScaleInE1ELSQ_1EEEEEENS4_6LayoutINS5_IJSB_SC_SC_EEENS5_IJSC_NSA_ILi0EEESV_EEEEENS5_IJNS4_10UnderscoreESY_SY_EEEEENS4_23SM90_TMA_LOAD_MULTICASTENS4_14ComposedLayoutINS4_7SwizzleILi3ELi4ELi3EEENS4_18smem_ptr_flag_bitsILi8EEENST_INS5_IJNSA_ILi8EEESH_EEENS5_IJSH_SC_EEEEEEEvNS4_8identityES11_S1B_vS1C_EENS_8epilogue10collective6detail29Sm90TmaWarpSpecializedAdapterINS1F_15DefaultEpilogueISJ_SK_SK_NS1E_6thread17LinearCombinationISJ_Li1EffLNS1J_9ScaleType4KindE0ELNS_15FloatRoundStyleE2ESJ_EENS1_15EpilogueDefaultEEEEEvvEEEEvNT_6ParamsE)
        /*0014*/ 	.word	0x00000cc8


	//----- nvinfo : EIATTR_MIN_STACK_SIZE
	.align		4
.L_14:
        /*0018*/ 	.byte	0x04, 0x12
        /*001a*/ 	.short	(.L_16 - .L_15)
	.align		4
.L_15:
        /*001c*/ 	.word	index@(_ZN7cutlass13device_kernelINS_4gemm6kernel13GemmUniversalIN4cute5tupleIJiiiiEEENS1_10collective13CollectiveMmaINS1_37MainloopSm90TmaGmmaWarpSpecializedFP8ILi4ENS5_IJNS4_1CILi2EEESB_NSA_ILi1EEEEEENS1_35KernelTmaWarpSpecializedCooperativeEEENS5_IJNSA_ILi256EEESG_NSA_ILi128EEEEEENS_12float_e4m3_tENS5_IJlSC_lEEESJ_SK_NS4_8TiledMMAINS4_8MMA_AtomIJNS4_4SM904GMMA31MMA_64x256x32_F32E4M3E4M3_SS_TNILNSO_7ScaleInE1ELSQ_1EEEEEENS4_6LayoutINS5_IJSB_SC_SC_EEENS5_IJSC_NSA_ILi0EEESV_EEEEENS5_IJNS4_10UnderscoreESY_SY_EEEEENS4_23SM90_TMA_LOAD_MULTICASTENS4_14ComposedLayoutINS4_7SwizzleILi3ELi4ELi3EEENS4_18smem_ptr_flag_bitsILi8EEENST_INS5_IJNSA_ILi8EEESH_EEENS5_IJSH_SC_EEEEEEEvNS4_8identityES11_S1B_vS1C_EENS_8epilogue10collective6detail29Sm90TmaWarpSpecializedAdapterINS1F_15DefaultEpilogueISJ_SK_SK_NS1E_6thread17LinearCombinationISJ_Li1EffLNS1J_9ScaleType4KindE0ELNS_15FloatRoundStyleE2ESJ_EENS1_15EpilogueDefaultEEEEEvvEEEEvNT_6ParamsE)
        /*0020*/ 	.word	0x00000cc8
.L_16:


//--------------------- .nv.compat                --------------------------
	.section	.nv.compat,"",@"SHT_CUDA_COMPAT_INFO"
	.align	4
        /*0000*/ 	.byte	0x02, 0x09, 0x01, 0x00, 0x02, 0x02, 0x04, 0x00, 0x02, 0x05, 0x05, 0x00, 0x03, 0x07, 0x01, 0x01
        /*0010*/ 	.byte	0x02, 0x03, 0x01, 0x00, 0x02, 0x06, 0x01, 0x00, 0x04, 0x0b, 0x08, 0x00, 0x00, 0x00, 0x00, 0x00
        /*0020*/ 	.byte	0x00, 0x00, 0x00, 0x00


//--------------------- .nv.info._ZN7cutlass13device_kernelINS_4gemm6kernel13GemmUniversalIN4cute5tupleIJiiiiEEENS1_10collective13CollectiveMmaINS1_37MainloopSm90TmaGmmaWarpSpecializedFP8ILi4ENS5_IJNS4_1CILi2EEESB_NSA_ILi1EEEEEENS1_35KernelTmaWarpSpecializedCooperativeEEENS5_IJNSA_ILi256EEESG_NSA_ILi128EEEEEENS_12float_e4m3_tENS5_IJlSC_lEEESJ_SK_NS4_8TiledMMAINS4_8MMA_AtomIJNS4_4SM904GMMA31MMA_64x256x32_F32E4M3E4M3_SS_TNILNSO_7ScaleInE1ELSQ_1EEEEEENS4_6LayoutINS5_IJSB_SC_SC_EEENS5_IJSC_NSA_ILi0EEESV_EEEEENS5_IJNS4_10UnderscoreESY_SY_EEEEENS4_23SM90_TMA_LOAD_MULTICASTENS4_14ComposedLayoutINS4_7SwizzleILi3ELi4ELi3EEENS4_18smem_ptr_flag_bitsILi8EEENST_INS5_IJNSA_ILi8EEESH_EEENS5_IJSH_SC_EEEEEEEvNS4_8identityES11_S1B_vS1C_EENS_8epilogue10collective6detail29Sm90TmaWarpSpecializedAdapterINS1F_15DefaultEpilogueISJ_SK_SK_NS1E_6thread17LinearCombinationISJ_Li1EffLNS1J_9ScaleType4KindE0ELNS_15FloatRoundStyleE2ESJ_EENS1_15EpilogueDefaultEEEEEvvEEEEvNT_6ParamsE --------------------------
	.section	.nv.info._ZN7cutlass13device_kernelINS_4gemm6kernel13GemmUniversalIN4cute5tupleIJiiiiEEENS1_10collective13CollectiveMmaINS1_37MainloopSm90TmaGmmaWarpSpecializedFP8ILi4ENS5_IJNS4_1CILi2EEESB_NSA_ILi1EEEEEENS1_35KernelTmaWarpSpecializedCooperativeEEENS5_IJNSA_ILi256EEESG_NSA_ILi128EEEEEENS_12float_e4m3_tENS5_IJlSC_lEEESJ_SK_NS4_8TiledMMAINS4_8MMA_AtomIJNS4_4SM904GMMA31MMA_64x256x32_F32E4M3E4M3_SS_TNILNSO_7ScaleInE1ELSQ_1EEEEEENS4_6LayoutINS5_IJSB_SC_SC_EEENS5_IJSC_NSA_ILi0EEESV_EEEEENS5_IJNS4_10UnderscoreESY_SY_EEEEENS4_23SM90_TMA_LOAD_MULTICASTENS4_14ComposedLayoutINS4_7SwizzleILi3ELi4ELi3EEENS4_18smem_ptr_flag_bitsILi8EEENST_INS5_IJNSA_ILi8EEESH_EEENS5_IJSH_SC_EEEEEEEvNS4_8identityES11_S1B_vS1C_EENS_8epilogue10collective6detail29Sm90TmaWarpSpecializedAdapterINS1F_15DefaultEpilogueISJ_SK_SK_NS1E_6thread17LinearCombinationISJ_Li1EffLNS1J_9ScaleType4KindE0ELNS_15FloatRoundStyleE2ESJ_EENS1_15EpilogueDefaultEEEEEvvEEEEvNT_6ParamsE,"",@"SHT_CUDA_INFO"
	.sectionflags	@""
	.align	4


	//----- nvinfo : EIATTR_CUDA_API_VERSION
	.align		4
        /*0000*/ 	.byte	0x04, 0x37
        /*0002*/ 	.short	(.L_18 - .L_17)
.L_17:
        /*0004*/ 	.word	0x00000082


	//----- nvinfo : EIATTR_KPARAM_INFO
	.align		4
.L_18:
        /*0008*/ 	.byte	0x04, 0x17
        /*000a*/ 	.short	(.L_20 - .L_19)
.L_19:
        /*000c*/ 	.word	0x00000000
        /*0010*/ 	.short	0x0000
        /*0012*/ 	.short	0x0070
        /*0014*/ 	.byte	0x00, 0xf0, 0x01, 0x10


	//----- nvinfo : EIATTR_SPARSE_MMA_MASK
	.align		4
.L_20:
        /*0018*/ 	.byte	0x03, 0x50
        /*001a*/ 	.short	0x0000


	//----- nvinfo : EIATTR_MAXREG_COUNT
	.align		4
        /*001c*/ 	.byte	0x03, 0x1b
        /*001e*/ 	.short	0x00a8


	//----- nvinfo : EIATTR_NUM_BARRIERS
	.align		4
        /*0020*/ 	.byte	0x02, 0x4c
        /*0022*/ 	.byte	0x01
	.zero		1


	//----- nvinfo : EIATTR_ANNOTATIONS
	.align		4
        /*0024*/ 	.byte	0x04, 0x55
        /*0026*/ 	.short	(.L_22 - .L_21)


	//   ....[0]....
.L_21:
        /*0028*/ 	.word	0x00000001
        /*002c*/ 	.byte	0x30, 0x07, 0x00, 0x00, 0x01, 0x00, 0x00, 0x00, 0x00, 0x08, 0x00, 0x00, 0x01, 0x00, 0x00, 0x00
        /* <DEDUP_REMOVED lines=2039> */
        /*7fac*/ 	.byte	0xa0, 0x9d, 0x02, 0x00


	//----- nvinfo : EIATTR_MERCURY_ISA_VERSION
	.align		4
.L_22:
        /*7fb0*/ 	.byte	0x03, 0x5f
        /*7fb2*/ 	.short	0x0101


	//----- nvinfo : EIATTR_INT_WARP_WIDE_INSTR_OFFSETS
	.align		4
        /*7fb4*/ 	.byte	0x04, 0x31
        /*7fb6*/ 	.short	(.L_24 - .L_23)


	//   ....[0]....
.L_23:
        /*7fb8*/ 	.word	0x00000550


	//   ....[1]....
        /*7fbc*/ 	.word	0x00000570


	//   ....[2]....
        /*7fc0*/ 	.word	0x000006d0


	//   ....[3]....
        /*7fc4*/ 	.word	0x000153e0


	//----- nvinfo : EIATTR_COOP_GROUP_MASK_REGIDS
	.align		4
.L_24:
        /*7fc8*/ 	.byte	0x04, 0x29
        /*7fca*/ 	.short	(.L_26 - .L_25)


	//   ....[0]....
.L_25:
        /*7fcc*/ 	.word	0xffffffff


	//   ....[1]....
        /*7fd0*/ 	.word	0xffffffff


	//   ....[2]....
        /*7fd4*/ 	.word	0xffffffff


	//   ....[3]....
        /*7fd8*/ 	.word	0xffffffff


	//   ....[4]....
        /*7fdc*/ 	.word	0xffffffff


	//   ....[5]....
        /*7fe0*/ 	.word	0xffffffff


	//----- nvinfo : EIATTR_COOP_GROUP_INSTR_OFFSETS
	.align		4
.L_26:
        /*7fe4*/ 	.byte	0x04, 0x28
        /*7fe6*/ 	.short	(.L_28 - .L_27)


	//   ....[0]....
.L_27:
        /*7fe8*/ 	.word	0x00000070


	//   ....[1]....
        /*7fec*/ 	.word	0x00000080


	//   ....[2]....
        /*7ff0*/ 	.word	0x000001a0


	//   ....[3]....
        /*7ff4*/ 	.word	0x000003c0


	//   ....[4]....
        /*7ff8*/ 	.word	0x00000840


	//   ....[5]....
        /*7ffc*/ 	.word	0x00002990


	//----- nvinfo : EIATTR_REG_RECONFIG
	.align		4
.L_28:
        /*8000*/ 	.byte	0x01, 0x54
	.zero		2


	//----- nvinfo : EIATTR_MBARRIER_INSTR_OFFSETS
	.align		4
        /*8004*/ 	.byte	0x04, 0x39
        /*8006*/ 	.short	(.L_30 - .L_29)


	//   ....[0]....
.L_29:
        /*8008*/ 	.word	0x00000320
        /*800c*/ 	.word	0x000000ff
        /*8010*/ 	.word	0x00000000
        /*8014*/ 	.short	0x0100
        /*8016*/ 	.byte	0x09
	.zero		1


	//   ....[1]....
        /*8018*/ 	.word	0x00000330
        /*801c*/ 	.word	0x000000ff
        /*8020*/ 	.word	0x00000020
        /*8024*/ 	.short	0x0100
        /*8026*/ 	.byte	0x09
	.zero		1


	//   ....[2]....
        /*8028*/ 	.word	0x00000340
        /*802c*/ 	.word	0x000000ff
        /*8030*/ 	.word	0x00000008
        /*8034*/ 	.short	0x0100
        /*8036*/ 	.byte	0x09
	.zero		1


	//   ....[3]....
        /*8038*/ 	.word	0x00000350
        /*803c*/ 	.word	0x000000ff
        /*8040*/ 	.word	0x00000028
        /*8044*/ 	.short	0x0100
        /*8046*/ 	.byte	0x09
	.zero		1


	//   ....[4]....
        /*8048*/ 	.word	0x00000360
        /*804c*/ 	.word	0x000000ff
        /*8050*/ 	.word	0x00000010
        /*8054*/ 	.short	0x0100
        /*8056*/ 	.byte	0x09
	.zero		1


	//   ....[5]....
        /*8058*/ 	.word	0x00000370
        /*805c*/ 	.word	0x000000ff
        /*8060*/ 	.word	0x00000030
        /*8064*/ 	.short	0x0100
        /*8066*/ 	.byte	0x09
	.zero		1


	//   ....[6]....
        /*8068*/ 	.word	0x00000380
        /*806c*/ 	.word	0x000000ff
        /*8070*/ 	.word	0x00000018
        /*8074*/ 	.short	0x0100
        /*8076*/ 	.byte	0x09
	.zero		1


	//   ....[7]....
        /*8078*/ 	.word	0x00000390
        /*807c*/ 	.word	0x000000ff
        /*8080*/ 	.word	0x00000038
        /*8084*/ 	.short	0x0100
        /*8086*/ 	.byte	0x09
	.zero		1


	//   ....[8]....
        /*8088*/ 	.word	0x00000760
        /*808c*/ 	.word	0x000000ff
        /*8090*/ 	.word	0x00000050
        /*8094*/ 	.short	0x0100
        /*8096*/ 	.byte	0x06
	.zero		1


	//   ....[9]....
        /*8098*/ 	.word	0x000007e0
        /*809c*/ 	.word	0x000000ff
        /*80a0*/ 	.word	0x00000058
        /*80a4*/ 	.short	0x0100
        /*80a6*/ 	.byte	0x06
	.zero		1


	//   ....[10]....
        /*80a8*/ 	.word	0x00002d80
        /*80ac*/ 	.word	0x000000ff
        /*80b0*/ 	.word	0x00000000
        /*80b4*/ 	.short	0x010a
        /*80b6*/ 	.byte	0x06
	.zero		1


	//   ....[11]....
        /*80b8*/ 	.word	0x00002dc0
        /*80bc*/ 	.word	0x000000ff
        /*80c0*/ 	.word	0x00000000
        /*80c4*/ 	.short	0x010a
        /*80c6*/ 	.byte	0x06
	.zero		1


	//   ....[12]....
        /*80c8*/ 	.word	0x000090d0
        /*80cc*/ 	.word	0x000000ff
        /*80d0*/ 	.word	0x00000000
        /*80d4*/ 	.short	0x010a
        /*80d6*/ 	.byte	0x10
	.zero		1


	//   ....[13]....
        /*80d8*/ 	.word	0x00009110
        /*80dc*/ 	.word	0x000000ff
        /*80e0*/ 	.word	0x00000000
        /*80e4*/ 	.short	0x010a
        /*80e6*/ 	.byte	0x10
	.zero		1


	//   ....[14]....
        /*80e8*/ 	.word	0x00011960
        /*80ec*/ 	.word	0x00000000
        /*80f0*/ 	.word	0x00000000
        /*80f4*/ 	.short	0x0101
        /*80f6*/ 	.byte	0x3f
	.zero		1


	//   ....[15]....
        /*80f8*/ 	.word	0x00015470
        /*80fc*/ 	.word	0x00000000
        /*8100*/ 	.word	0x00000000
        /*8104*/ 	.short	0x0101
        /*8106*/ 	.byte	0x3f
	.zero		1


	//   ....[16]....
        /*8108*/ 	.word	0x00028fa0
        /*810c*/ 	.word	0x0000000c
        /*8110*/ 	.word	0x00000020
        /*8114*/ 	.short	0x010a
        /*8116*/ 	.byte	0x3f
	.zero		1


	//   ....[17]....
        /*8118*/ 	.word	0x000293b0
        /*811c*/ 	.word	0x00000002
        /*8120*/ 	.word	0x00000058
        /*8124*/ 	.short	0x0101
        /*8126*/ 	.byte	0x3f
	.zero		1


	//   ....[18]....
        /*8128*/ 	.word	0x00029ae0
        /*812c*/ 	.word	0x00000005
        /*8130*/ 	.word	0x00000000
        /*8134*/ 	.short	0x010a
        /*8136*/ 	.byte	0x3f
	.zero		1


	//   ....[19]....
        /*8138*/ 	.word	0x00029b70
        /*813c*/ 	.word	0x00000007
        /*8140*/ 	.word	0x00000000
        /*8144*/ 	.short	0x010a
        /*8146*/ 	.byte	0x3f
	.zero		1


	//   ....[20]....
        /*8148*/ 	.word	0x00029c00
        /*814c*/ 	.word	0x00000007
        /*8150*/ 	.word	0x00000000
        /*8154*/ 	.short	0x010a
        /*8156*/ 	.byte	0x3f
	.zero		1


	//   ....[21]....
        /*8158*/ 	.word	0x00029c90
        /*815c*/ 	.word	0x00000003
        /*8160*/ 	.word	0x00000000
        /*8164*/ 	.short	0x010a
        /*8166*/ 	.byte	0x3f
	.zero		1


	//   ....[22]....
        /*8168*/ 	.word	0x00029d00
        /*816c*/ 	.word	0x00000003
        /*8170*/ 	.word	0x00000000
        /*8174*/ 	.short	0x010a
        /*8176*/ 	.byte	0x3f
	.zero		1


	//   ....[23]....
        /*8178*/ 	.word	0x00029d70
        /*817c*/ 	.word	0x00000002
        /*8180*/ 	.word	0x00000000
        /*8184*/ 	.short	0x010a
        /*8186*/ 	.byte	0x3f
	.zero		1


	//   ....[24]....
        /*8188*/ 	.word	0x00029e50
        /*818c*/ 	.word	0x0000000c
        /*8190*/ 	.word	0x00000020
        /*8194*/ 	.short	0x010a
        /*8196*/ 	.byte	0x3f
	.zero		1


	//   ....[25]....
        /*8198*/ 	.word	0x00029f20
        /*819c*/ 	.word	0x00000005
        /*81a0*/ 	.word	0x00000000
        /*81a4*/ 	.short	0x010a
        /*81a6*/ 	.byte	0x3f
	.zero		1


	//   ....[26]....
        /*81a8*/ 	.word	0x00029f70
        /*81ac*/ 	.word	0x00000007
        /*81b0*/ 	.word	0x00000000
        /*81b4*/ 	.short	0x010a
        /*81b6*/ 	.byte	0x3f
	.zero		1


	//   ....[27]....
        /*81b8*/ 	.word	0x00029fc0
        /*81bc*/ 	.word	0x00000007
        /*81c0*/ 	.word	0x00000000
        /*81c4*/ 	.short	0x010a
        /*81c6*/ 	.byte	0x3f
	.zero		1


	//----- nvinfo : EIATTR_NUM_MBARRIERS
	.align		4
.L_30:
        /*81c8*/ 	.byte	0x03, 0x38
        /*81ca*/ 	.short	0x000a


	//----- nvinfo : EIATTR_EXIT_INSTR_OFFSETS
	.align		4
        /*81cc*/ 	.byte	0x04, 0x1c
        /*81ce*/ 	.short	(.L_32 - .L_31)


	//   ....[0]....
.L_31:
        /*81d0*/ 	.word	0x000009d0


	//   ....[1]....
        /*81d4*/ 	.word	0x00001270


	//   ....[2]....
        /*81d8*/ 	.word	0x000285b0


	//   ....[3]....
        /*81dc*/ 	.word	0x00028b50


	//   ....[4]....
        /*81e0*/ 	.word	0x00029ce0


	//----- nvinfo : EIATTR_MAX_THREADS
	.align		4
.L_32:
        /*81e4*/ 	.byte	0x04, 0x05
        /*81e6*/ 	.short	(.L_34 - .L_33)
.L_33:
        /*81e8*/ 	.word	0x00000180
        /*81ec*/ 	.word	0x00000001
        /*81f0*/ 	.word	0x00000001


	//----- nvinfo : EIATTR_CRS_STACK_SIZE
	.align		4
.L_34:
        /*81f4*/ 	.byte	0x04, 0x1e
        /*81f6*/ 	.short	(.L_36 - .L_35)
.L_35:
        /*81f8*/ 	.word	0x00000000


	//----- nvinfo : EIATTR_CBANK_PARAM_SIZE
	.align		4
.L_36:
        /*81fc*/ 	.byte	0x03, 0x19
        /*81fe*/ 	.short	0x0470


	//----- nvinfo : EIATTR_PARAM_CBANK
	.align		4
        /*8200*/ 	.byte	0x04, 0x0a
        /*8202*/ 	.short	(.L_38 - .L_37)
	.align		4
.L_37:
        /*8204*/ 	.word	index@(.nv.constant0._ZN7cutlass13device_kernelINS_4gemm6kernel13GemmUniversalIN4cute5tupleIJiiiiEEENS1_10collective13CollectiveMmaINS1_37MainloopSm90TmaGmmaWarpSpecializedFP8ILi4ENS5_IJNS4_1CILi2EEESB_NSA_ILi1EEEEEENS1_35KernelTmaWarpSpecializedCooperativeEEENS5_IJNSA_ILi256EEESG_NSA_ILi128EEEEEENS_12float_e4m3_tENS5_IJlSC_lEEESJ_SK_NS4_8TiledMMAINS4_8MMA_AtomIJNS4_4SM904GMMA31MMA_64x256x32_F32E4M3E4M3_SS_TNILNSO_7ScaleInE1ELSQ_1EEEEEENS4_6LayoutINS5_IJSB_SC_SC_EEENS5_IJSC_NSA_ILi0EEESV_EEEEENS5_IJNS4_10UnderscoreESY_SY_EEEEENS4_23SM90_TMA_LOAD_MULTICASTENS4_14ComposedLayoutINS4_7SwizzleILi3ELi4ELi3EEENS4_18smem_ptr_flag_bitsILi8EEENST_INS5_IJNSA_ILi8EEESH_EEENS5_IJSH_SC_EEEEEEEvNS4_8identityES11_S1B_vS1C_EENS_8epilogue10collective6detail29Sm90TmaWarpSpecializedAdapterINS1F_15DefaultEpilogueISJ_SK_SK_NS1E_6thread17LinearCombinationISJ_Li1EffLNS1J_9ScaleType4KindE0ELNS_15FloatRoundStyleE2ESJ_EENS1_15EpilogueDefaultEEEEEvvEEEEvNT_6ParamsE)
        /*8208*/ 	.short	0x0210
        /*820a*/ 	.short	0x0470


	//----- nvinfo : EIATTR_SW_WAR
	.align		4
.L_38:
        /*820c*/ 	.byte	0x04, 0x36
        /*820e*/ 	.short	(.L_40 - .L_39)
.L_39:
        /*8210*/ 	.word	0x00000008
.L_40:


//--------------------- .nv.callgraph             --------------------------
	.section	.nv.callgraph,"",@"SHT_CUDA_CALLGRAPH"
	.align	4
	.sectionentsize	8
	.align		4
        /*0000*/ 	.word	0x00000000
	.align		4
        /*0004*/ 	.word	0xffffffff
	.align		4
        /*0008*/ 	.word	0x00000000
	.align		4
        /*000c*/ 	.word	0xfffffffe
	.align		4
        /*0010*/ 	.word	0x00000000
	.align		4
        /*0014*/ 	.word	0xfffffffd
	.align		4
        /*0018*/ 	.word	0x00000000
	.align		4
        /*001c*/ 	.word	0xfffffffc


//--------------------- .nv.constant4             --------------------------
	.section	.nv.constant4,"a",@progbits
	.align	8
	.align		8
.nv.constant4:
        /*0000*/ 	.dword	_ZN39_INTERNAL_10cf809f_4_k_cu_516075e0_55344cuda3std3__45__cpo5beginE
	.align		8
        /*0008*/ 	.dword	_ZN39_INTERNAL_10cf809f_4_k_cu_516075e0_55344cuda3std3__45__cpo3endE
	.align		8
        /*0010*/ 	.dword	_ZN39_INTERNAL_10cf809f_4_k_cu_516075e0_55344cuda3std3__45__cpo6cbeginE
	.align		8
        /*0018*/ 	.dword	_ZN39_INTERNAL_10cf809f_4_k_cu_516075e0_55344cuda3std3__45__cpo4cendE
	.align		8
        /*0020*/ 	.dword	_ZN39_INTERNAL_10cf809f_4_k_cu_516075e0_55344cuda3std3__441_GLOBAL__N__10cf809f_4_k_cu_516075e0_55346ignoreE
	.align		8
        /*0028*/ 	.dword	_ZN39_INTERNAL_10cf809f_4_k_cu_516075e0_55344cuda3std3__419piecewise_constructE
	.align		8
        /*0030*/ 	.dword	_ZN39_INTERNAL_10cf809f_4_k_cu_516075e0_55344cuda3std3__48in_placeE
	.align		8
        /*0038*/ 	.dword	_ZN39_INTERNAL_10cf809f_4_k_cu_516075e0_55344cuda3std6ranges3__45__cpo4swapE
	.align		8
        /*0040*/ 	.dword	_ZN39_INTERNAL_10cf809f_4_k_cu_516075e0_55344cuda3std6ranges3__45__cpo9iter_moveE
	.align		8
        /*0048*/ 	.dword	_ZN39_INTERNAL_10cf809f_4_k_cu_516075e0_55344cute7productE
	.align		8
        /*0050*/ 	.dword	_ZN39_INTERNAL_10cf809f_4_k_cu_516075e0_55344cute1_E


//--------------------- .text._ZN7cutlass13device_kernelINS_4gemm6kernel13GemmUniversalIN4cute5tupleIJiiiiEEENS1_10collective13CollectiveMmaINS1_37MainloopSm90TmaGmmaWarpSpecializedFP8ILi4ENS5_IJNS4_1CILi2EEESB_NSA_ILi1EEEEEENS1_35KernelTmaWarpSpecializedCooperativeEEENS5_IJNSA_ILi256EEESG_NSA_ILi128EEEEEENS_12float_e4m3_tENS5_IJlSC_lEEESJ_SK_NS4_8TiledMMAINS4_8MMA_AtomIJNS4_4SM904GMMA31MMA_64x256x32_F32E4M3E4M3_SS_TNILNSO_7ScaleInE1ELSQ_1EEEEEENS4_6LayoutINS5_IJSB_SC_SC_EEENS5_IJSC_NSA_ILi0EEESV_EEEEENS5_IJNS4_10UnderscoreESY_SY_EEEEENS4_23SM90_TMA_LOAD_MULTICASTENS4_14ComposedLayoutINS4_7SwizzleILi3ELi4ELi3EEENS4_18smem_ptr_flag_bitsILi8EEENST_INS5_IJNSA_ILi8EEESH_EEENS5_IJSH_SC_EEEEEEEvNS4_8identityES11_S1B_vS1C_EENS_8epilogue10collective6detail29Sm90TmaWarpSpecializedAdapterINS1F_15DefaultEpilogueISJ_SK_SK_NS1E_6thread17LinearCombinationISJ_Li1EffLNS1J_9ScaleType4KindE0ELNS_15FloatRoundStyleE2ESJ_EENS1_15EpilogueDefaultEEEEEvvEEEEvNT_6ParamsE --------------------------
	.section	.text._ZN7cutlass13device_kernelINS_4gemm6kernel13GemmUniversalIN4cute5tupleIJiiiiEEENS1_10collective13CollectiveMmaINS1_37MainloopSm90TmaGmmaWarpSpecializedFP8ILi4ENS5_IJNS4_1CILi2EEESB_NSA_ILi1EEEEEENS1_35KernelTmaWarpSpecializedCooperativeEEENS5_IJNSA_ILi256EEESG_NSA_ILi128EEEEEENS_12float_e4m3_tENS5_IJlSC_lEEESJ_SK_NS4_8TiledMMAINS4_8MMA_AtomIJNS4_4SM904GMMA31MMA_64x256x32_F32E4M3E4M3_SS_TNILNSO_7ScaleInE1ELSQ_1EEEEEENS4_6LayoutINS5_IJSB_SC_SC_EEENS5_IJSC_NSA_ILi0EEESV_EEEEENS5_IJNS4_10UnderscoreESY_SY_EEEEENS4_23SM90_TMA_LOAD_MULTICASTENS4_14ComposedLayoutINS4_7SwizzleILi3ELi4ELi3EEENS4_18smem_ptr_flag_bitsILi8EEENST_INS5_IJNSA_ILi8EEESH_EEENS5_IJSH_SC_EEEEEEEvNS4_8identityES11_S1B_vS1C_EENS_8epilogue10collective6detail29Sm90TmaWarpSpecializedAdapterINS1F_15DefaultEpilogueISJ_SK_SK_NS1E_6thread17LinearCombinationISJ_Li1EffLNS1J_9ScaleType4KindE0ELNS_15FloatRoundStyleE2ESJ_EENS1_15EpilogueDefaultEEEEEvvEEEEvNT_6ParamsE,"ax",@progbits
	.align	128
.text._ZN7cutlass13device_kernelINS_4gemm6kernel13GemmUniversalIN4cute5tupleIJiiiiEEENS1_10collective13CollectiveMmaINS1_37MainloopSm90TmaGmmaWarpSpecializedFP8ILi4ENS5_IJNS4_1CILi2EEESB_NSA_ILi1EEEEEENS1_35KernelTmaWarpSpecializedCooperativeEEENS5_IJNSA_ILi256EEESG_NSA_ILi128EEEEEENS_12float_e4m3_tENS5_IJlSC_lEEESJ_SK_NS4_8TiledMMAINS4_8MMA_AtomIJNS4_4SM904GMMA31MMA_64x256x32_F32E4M3E4M3_SS_TNILNSO_7ScaleInE1ELSQ_1EEEEEENS4_6LayoutINS5_IJSB_SC_SC_EEENS5_IJSC_NSA_ILi0EEESV_EEEEENS5_IJNS4_10UnderscoreESY_SY_EEEEENS4_23SM90_TMA_LOAD_MULTICASTENS4_14ComposedLayoutINS4_7SwizzleILi3ELi4ELi3EEENS4_18smem_ptr_flag_bitsILi8EEENST_INS5_IJNSA_ILi8EEESH_EEENS5_IJSH_SC_EEEEEEEvNS4_8identityES11_S1B_vS1C_EENS_8epilogue10collective6detail29Sm90TmaWarpSpecializedAdapterINS1F_15DefaultEpilogueISJ_SK_SK_NS1E_6thread17LinearCombinationISJ_Li1EffLNS1J_9ScaleType4KindE0ELNS_15FloatRoundStyleE2ESJ_EENS1_15EpilogueDefaultEEEEEvvEEEEvNT_6ParamsE:
        .type           _ZN7cutlass13device_kernelINS_4gemm6kernel13GemmUniversalIN4cute5tupleIJiiiiEEENS1_10collective13CollectiveMmaINS1_37MainloopSm90TmaGmmaWarpSpecializedFP8ILi4ENS5_IJNS4_1CILi2EEESB_NSA_ILi1EEEEEENS1_35KernelTmaWarpSpecializedCooperativeEEENS5_IJNSA_ILi256EEESG_NSA_ILi128EEEEEENS_12float_e4m3_tENS5_IJlSC_lEEESJ_SK_NS4_8TiledMMAINS4_8MMA_AtomIJNS4_4SM904GMMA31MMA_64x256x32_F32E4M3E4M3_SS_TNILNSO_7ScaleInE1ELSQ_1EEEEEENS4_6LayoutINS5_IJSB_SC_SC_EEENS5_IJSC_NSA_ILi0EEESV_EEEEENS5_IJNS4_10UnderscoreESY_SY_EEEEENS4_23SM90_TMA_LOAD_MULTICASTENS4_14ComposedLayoutINS4_7SwizzleILi3ELi4ELi3EEENS4_18smem_ptr_flag_bitsILi8EEENST_INS5_IJNSA_ILi8EEESH_EEENS5_IJSH_SC_EEEEEEEvNS4_8identityES11_S1B_vS1C_EENS_8epilogue10collective6detail29Sm90TmaWarpSpecializedAdapterINS1F_15DefaultEpilogueISJ_SK_SK_NS1E_6thread17LinearCombinationISJ_Li1EffLNS1J_9ScaleType4KindE0ELNS_15FloatRoundStyleE2ESJ_EENS1_15EpilogueDefaultEEEEEvvEEEEvNT_6ParamsE,@function
        .size           _ZN7cutlass13device_kernelINS_4gemm6kernel13GemmUniversalIN4cute5tupleIJiiiiEEENS1_10collective13CollectiveMmaINS1_37MainloopSm90TmaGmmaWarpSpecializedFP8ILi4ENS5_IJNS4_1CILi2EEESB_NSA_ILi1EEEEEENS1_35KernelTmaWarpSpecializedCooperativeEEENS5_IJNSA_ILi256EEESG_NSA_ILi128EEEEEENS_12float_e4m3_tENS5_IJlSC_lEEESJ_SK_NS4_8TiledMMAINS4_8MMA_AtomIJNS4_4SM904GMMA31MMA_64x256x32_F32E4M3E4M3_SS_TNILNSO_7ScaleInE1ELSQ_1EEEEEENS4_6LayoutINS5_IJSB_SC_SC_EEENS5_IJSC_NSA_ILi0EEESV_EEEEENS5_IJNS4_10UnderscoreESY_SY_EEEEENS4_23SM90_TMA_LOAD_MULTICASTENS4_14ComposedLayoutINS4_7SwizzleILi3ELi4ELi3EEENS4_18smem_ptr_flag_bitsILi8EEENST_INS5_IJNSA_ILi8EEESH_EEENS5_IJSH_SC_EEEEEEEvNS4_8identityES11_S1B_vS1C_EENS_8epilogue10collective6detail29Sm90TmaWarpSpecializedAdapterINS1F_15DefaultEpilogueISJ_SK_SK_NS1E_6thread17LinearCombinationISJ_Li1EffLNS1J_9ScaleType4KindE0ELNS_15FloatRoundStyleE2ESJ_EENS1_15EpilogueDefaultEEEEEvvEEEEvNT_6ParamsE,(.L_x_588 - _ZN7cutlass13device_kernelINS_4gemm6kernel13GemmUniversalIN4cute5tupleIJiiiiEEENS1_10collective13CollectiveMmaINS1_37MainloopSm90TmaGmmaWarpSpecializedFP8ILi4ENS5_IJNS4_1CILi2EEESB_NSA_ILi1EEEEEENS1_35KernelTmaWarpSpecializedCooperativeEEENS5_IJNSA_ILi256EEESG_NSA_ILi128EEEEEENS_12float_e4m3_tENS5_IJlSC_lEEESJ_SK_NS4_8TiledMMAINS4_8MMA_AtomIJNS4_4SM904GMMA31MMA_64x256x32_F32E4M3E4M3_SS_TNILNSO_7ScaleInE1ELSQ_1EEEEEENS4_6LayoutINS5_IJSB_SC_SC_EEENS5_IJSC_NSA_ILi0EEESV_EEEEENS5_IJNS4_10UnderscoreESY_SY_EEEEENS4_23SM90_TMA_LOAD_MULTICASTENS4_14ComposedLayoutINS4_7SwizzleILi3ELi4ELi3EEENS4_18smem_ptr_flag_bitsILi8EEENST_INS5_IJNSA_ILi8EEESH_EEENS5_IJSH_SC_EEEEEEEvNS4_8identityES11_S1B_vS1C_EENS_8epilogue10collective6detail29Sm90TmaWarpSpecializedAdapterINS1F_15DefaultEpilogueISJ_SK_SK_NS1E_6thread17LinearCombinationISJ_Li1EffLNS1J_9ScaleType4KindE0ELNS_15FloatRoundStyleE2ESJ_EENS1_15EpilogueDefaultEEEEEvvEEEEvNT_6ParamsE)
        .other          _ZN7cutlass13device_kernelINS_4gemm6kernel13GemmUniversalIN4cute5tupleIJiiiiEEENS1_10collective13CollectiveMmaINS1_37MainloopSm90TmaGmmaWarpSpecializedFP8ILi4ENS5_IJNS4_1CILi2EEESB_NSA_ILi1EEEEEENS1_35KernelTmaWarpSpecializedCooperativeEEENS5_IJNSA_ILi256EEESG_NSA_ILi128EEEEEENS_12float_e4m3_tENS5_IJlSC_lEEESJ_SK_NS4_8TiledMMAINS4_8MMA_AtomIJNS4_4SM904GMMA31MMA_64x256x32_F32E4M3E4M3_SS_TNILNSO_7ScaleInE1ELSQ_1EEEEEENS4_6LayoutINS5_IJSB_SC_SC_EEENS5_IJSC_NSA_ILi0EEESV_EEEEENS5_IJNS4_10UnderscoreESY_SY_EEEEENS4_23SM90_TMA_LOAD_MULTICASTENS4_14ComposedLayoutINS4_7SwizzleILi3ELi4ELi3EEENS4_18smem_ptr_flag_bitsILi8EEENST_INS5_IJNSA_ILi8EEESH_EEENS5_IJSH_SC_EEEEEEEvNS4_8identityES11_S1B_vS1C_EENS_8epilogue10collective6detail29Sm90TmaWarpSpecializedAdapterINS1F_15DefaultEpilogueISJ_SK_SK_NS1E_6thread17LinearCombinationISJ_Li1EffLNS1J_9ScaleType4KindE0ELNS_15FloatRoundStyleE2ESJ_EENS1_15EpilogueDefaultEEEEEvvEEEEvNT_6ParamsE,@"STO_CUDA_ENTRY STV_DEFAULT"
_ZN7cutlass13device_kernelINS_4gemm6kernel13GemmUniversalIN4cute5tupleIJiiiiEEENS1_10collective13CollectiveMmaINS1_37MainloopSm90TmaGmmaWarpSpecializedFP8ILi4ENS5_IJNS4_1CILi2EEESB_NSA_ILi1EEEEEENS1_35KernelTmaWarpSpecializedCooperativeEEENS5_IJNSA_ILi256EEESG_NSA_ILi128EEEEEENS_12float_e4m3_tENS5_IJlSC_lEEESJ_SK_NS4_8TiledMMAINS4_8MMA_AtomIJNS4_4SM904GMMA31MMA_64x256x32_F32E4M3E4M3_SS_TNILNSO_7ScaleInE1ELSQ_1EEEEEENS4_6LayoutINS5_IJSB_SC_SC_EEENS5_IJSC_NSA_ILi0EEESV_EEEEENS5_IJNS4_10UnderscoreESY_SY_EEEEENS4_23SM90_TMA_LOAD_MULTICASTENS4_14ComposedLayoutINS4_7SwizzleILi3ELi4ELi3EEENS4_18smem_ptr_flag_bitsILi8EEENST_INS5_IJNSA_ILi8EEESH_EEENS5_IJSH_SC_EEEEEEEvNS4_8identityES11_S1B_vS1C_EENS_8epilogue10collective6detail29Sm90TmaWarpSpecializedAdapterINS1F_15DefaultEpilogueISJ_SK_SK_NS1E_6thread17LinearCombinationISJ_Li1EffLNS1J_9ScaleType4KindE0ELNS_15FloatRoundStyleE2ESJ_EENS1_15EpilogueDefaultEEEEEvvEEEEvNT_6ParamsE:
[----:B------:R-:W0:Y:S02]  /*0000*/  LDC R1, c[0x0][0x28] ;  /* 0x00000a00ff017b82 */ /* 0x000e240000000800 */
[----:B0-----:R-:W-:Y:S01]  /*0010*/  VIADD R1, R1, 0xfffff338 ;  /* 0xfffff33801017836 */ /* 0x001fe20000000000 */
[----:B------:R-:W0:Y:S01]  /*0020*/  S2R R4, SR_TID.X ;  /* 0x0000000000047919 */ /* 0x000e220000002100 */
[----:B------:R-:W-:Y:S01]  /*0030*/  ELECT P0, URZ, PT ;  /* 0x00000000003f782f */ /* 0x000fe20003800000 */
[----:B------:R-:W-:Y:S01]  /*0040*/  BSSY B0, `(.L_x_0) ;  /* 0x0000015000007945 */ /* 0x000fe20003800000 */
[--C-:B0-----:R-:W-:Y:S02]  /*0050*/  SHF.R.U32.HI R0, RZ, 0x5, R4.reuse ;  /* 0x00000005ff007819 */ /* 0x101fe40000011604 */
[----:B------:R-:W-:-:S03]  /*0060*/  SHF.R.U32.HI R2, RZ, 0x7, R4 ;  /* 0x00000007ff027819 */ /* 0x000fc60000011604 */
[----:B------:R-:W0:Y:S04]  /*0070*/  SHFL.IDX PT, R3, R0, RZ, 0x1f ;  /* 0x00001fff00037589 */ /* 0x000e2800000e0000 */
[----:B------:R-:W1:Y:S01]  /*0080*/  SHFL.IDX PT, R2, R2, RZ, 0x1f ;  /* 0x00001fff02027589 */ /* 0x000e6200000e0000 */
[----:B0-----:R-:W-:Y:S02]  /*0090*/  R2UR UR4, R3 ;  /* 0x00000000030472ca */ /* 0x001fe400000e0000 */
[----:B-1----:R-:W-:-:S11]  /*00a0*/  R2UR UR6, R2 ;  /* 0x00000000020672ca */ /* 0x002fd600000e0000 */
[----:B------:R-:W-:Y:S02]  /*00b0*/  USHF.R.S32.HI UR5, URZ, 0x1f, UR4 ;  /* 0x0000001f3f057899 */ /* 0x000fe40008011404 */
[----:B------:R-:W-:Y:S02]  /*00c0*/  ISETP.NE.OR P0, PT, RZ, UR4, !P0 ;  /* 0x00000004ff007c0c */ /* 0x000fe4000c705670 */
[----:B------:R-:W-:-:S04]  /*00d0*/  ULEA.HI UR5, UR5, UR4, URZ, 0x2 ;  /* 0x0000000405057291 */ /* 0x000fc8000f8f103f */
[----:B------:R-:W-:-:S04]  /*00e0*/  ULOP3.LUT UR5, UR5, 0xfffffffc, URZ, 0xc0, !UPT ;  /* 0xfffffffc05057892 */ /* 0x000fc8000f8ec03f */
[----:B------:R-:W-:-:S03]  /*00f0*/  UIADD3 UR8, UR4, -UR5, URZ ;  /* 0x8000000504087290 */ /* 0x000fc6000fffe03f */
[----:B------:R-:W-:Y:S09]  /*0100*/  @P0 BRA `(.L_x_1) ;  /* 0x0000000000200947 */ /* 0x000ff20003800000 */
[----:B------:R-:W-:Y:S02]  /*0110*/  ULDC.64 UR4, c[0x0][0x198] ;  /* 0x0000660000047ab9 */ /* 0x000fe40000000a00 */
[----:B------:R-:W-:Y:S02]  /*0120*/  UIADD3 UR10, UP0, UR4, 0xf0, URZ ;  /* 0x000000f0040a7890 */ /* 0x000fe4000ff1e03f */
[----:B------:R-:W-:Y:S02]  /*0130*/  UIADD3 UR4, UP1, UR4, 0x1f0, URZ ;  /* 0x000001f004047890 */ /* 0x000fe4000ff3e03f */
[----:B------:R-:W-:Y:S02]  /*0140*/  UIADD3.X UR11, URZ, UR5, URZ, UP0, !UPT ;  /* 0x000000053f0b7290 */ /* 0x000fe400087fe43f */
[----:B------:R-:W-:-:S07]  /*0150*/  UIADD3.X UR5, URZ, UR5, URZ, UP1, !UPT ;  /* 0x000000053f057290 */ /* 0x000fce0008ffe43f */
[----:B------:R0:W-:Y:S02]  /*0160*/  UTMACCTL.PF [UR10] ;  /* 0x000000000a0079b9 */ /* 0x0001e40008040000 */
[----:B------:R0:W-:Y:S02]  /*0170*/  UTMACCTL.PF [UR4] ;  /* 0x00000000040079b9 */ /* 0x0001e40008040000 */
[----:B0-----:R-:W-:Y:S01]  /*0180*/  NOP ;  /* 0x0000000000007918 */ /* 0x001fe20000000000 */
.L_x_1:
[----:B------:R-:W-:Y:S05]  /*0190*/  BSYNC B0 ;  /* 0x0000000000007941 */ /* 0x000fea0003800000 */
.L_x_0:
[----:B------:R-:W0:Y:S01]  /*01a0*/  SHFL.IDX PT, R3, R0, RZ, 0x1f ;  /* 0x00001fff00037589 */ /* 0x000e2200000e0000 */
[----:B------:R-:W-:Y:S01]  /*01b0*/  UISETP.NE.AND UP0, UPT, UR8, 0x3, UPT ;  /* 0x000000030800788c */ /* 0x000fe2000bf05270 */
[----:B------:R-:W-:Y:S01]  /*01c0*/  ISETP.NE.AND P1, PT, RZ, UR6, PT ;  /* 0x00000006ff007c0c */ /* 0x000fe2000bf25270 */
[----:B------:R-:W-:Y:S02]  /*01d0*/  UIADD3 UR10, UR6, -0x1, URZ ;  /* 0xffffffff060a7890 */ /* 0x000fe4000fffe03f */
[----:B------:R-:W-:Y:S02]  /*01e0*/  UISETP.EQ.OR UP0, UPT, UR8, URZ, !UP0 ;  /* 0x0000003f0800728c */ /* 0x000fe4000c702670 */
[----:B------:R-:W-:Y:S02]  /*01f0*/  UISETP.GE.U32.AND UP1, UPT, UR10, 0x2, UPT ;  /* 0x000000020a00788c */ /* 0x000fe4000bf26070 */
[----:B------:R-:W-:-:S04]  /*0200*/  UISETP.EQ.AND UP0, UPT, UR6, URZ, UP0 ;  /* 0x0000003f0600728c */ /* 0x000fc80008702270 */
[----:B------:R-:W-:-:S04]  /*0210*/  USEL UR13, URZ, 0x1, !UP0 ;  /* 0x000000013f0d7887 */ /* 0x000fc8000c000000 */
[----:B------:R-:W-:Y:S01]  /*0220*/  USEL UR13, UR13, 0x2, UP1 ;  /* 0x000000020d0d7887 */ /* 0x000fe20008800000 */
[----:B0-----:R-:W-:-:S13]  /*0230*/  ISETP.NE.AND P0, PT, R3, RZ, PT ;  /* 0x000000ff0300720c */ /* 0x001fda0003f05270 */
[----:B------:R-:W-:Y:S05]  /*0240*/  @P0 BRA `(.L_x_2) ;  /* 0x0000000000580947 */ /* 0x000fea0003800000 */
[----:B------:R-:W0:Y:S01]  /*0250*/  S2UR UR9, SR_CgaCtaId ;  /* 0x00000000000979c3 */ /* 0x000e220000008800 */
[----:B------:R-:W-:Y:S01]  /*0260*/  UMOV UR4, 0x400 ;  /* 0x0000040000047882 */ /* 0x000fe20000000000 */
[----:B------:R-:W-:Y:S01]  /*0270*/  UMOV UR5, 0x1 ;  /* 0x0000000100057882 */ /* 0x000fe20000000000 */
[----:B------:R-:W-:Y:S01]  /*0280*/  UMOV UR6, 0x6 ;  /* 0x0000000600067882 */ /* 0x000fe20000000000 */
[----:B------:R-:W-:Y:S01]  /*0290*/  ELECT P0, URZ, PT ;  /* 0x00000000003f782f */ /* 0x000fe20003800000 */
[----:B------:R-:W-:-:S04]  /*02a0*/  UIADD3 UR6, -UR6, 0x100000, URZ ;  /* 0x0010000006067890 */ /* 0x000fc8000fffe13f */
[----:B------:R-:W-:Y:S02]  /*02b0*/  USHF.L.U32 UR7, UR6, 0xb, URZ ;  /* 0x0000000b06077899 */ /* 0x000fe4000800063f */
[----:B------:R-:W-:Y:S02]  /*02c0*/  USHF.L.U32 UR6, UR6, 0x1, URZ ;  /* 0x0000000106067899 */ /* 0x000fe4000800063f */
[----:B0-----:R-:W-:Y:S02]  /*02d0*/  ULEA UR9, UR9, UR4, 0x18 ;  /* 0x0000000409097291 */ /* 0x001fe4000f8ec03f */
[----:B------:R-:W-:-:S04]  /*02e0*/  UIADD3 UR4, -UR5, 0x100000, URZ ;  /* 0x0010000005047890 */ /* 0x000fc8000fffe13f */
[----:B------:R-:W-:Y:S02]  /*02f0*/  USHF.L.U32 UR5, UR4, 0xb, URZ ;  /* 0x0000000b04057899 */ /* 0x000fe4000800063f */
[----:B------:R-:W-:Y:S01]  /*0300*/  USHF.L.U32 UR4, UR4, 0x1, URZ ;  /* 0x0000000104047899 */ /* 0x000fe2000800063f */
[----:B------:R-:W0:Y:S11]  /*0310*/  FENCE.VIEW.ASYNC.S ;  /* 0x00000000000073c6 */ /* 0x000e360000000000 */
[----:B0-----:R0:W1:Y:S01]  /*0320*/  SYNCS.EXCH.64 URZ, [UR9], UR4 ;  /* 0x00000004093f75b2 */ /* 0x0010620008000100 */
[----:B------:R0:W2:Y:S01]  /*0330*/  SYNCS.EXCH.64 URZ, [UR9+0x20], UR6 ;  /* 0x00002006093f75b2 */ /* 0x0000a20008000100 */
[----:B------:R0:W3:Y:S01]  /*0340*/  SYNCS.EXCH.64 URZ, [UR9+0x8], UR4 ;  /* 0x00000804093f75b2 */ /* 0x0000e20008000100 */
[----:B------:R0:W4:Y:S01]  /*0350*/  SYNCS.EXCH.64 URZ, [UR9+0x28], UR6 ;  /* 0x00002806093f75b2 */ /* 0x0001220008000100 */
[----:B------:R0:W0:Y:S01]  /*0360*/  SYNCS.EXCH.64 URZ, [UR9+0x10], UR4 ;  /* 0x00001004093f75b2 */ /* 0x0000220008000100 */
[----:B------:R0:W0:Y:S01]  /*0370*/  SYNCS.EXCH.64 URZ, [UR9+0x30], UR6 ;  /* 0x00003006093f75b2 */ /* 0x0000220008000100 */
[----:B------:R0:W0:Y:S01]  /*0380*/  SYNCS.EXCH.64 URZ, [UR9+0x18], UR4 ;  /* 0x00001804093f75b2 */ /* 0x0000220008000100 */
[----:B------:R0:W0:Y:S01]  /*0390*/  SYNCS.EXCH.64 URZ, [UR9+0x38], UR6 ;  /* 0x00003806093f75b2 */ /* 0x0000220008000100 */
[----:B------:R-:W-:Y:S01]  /*03a0*/  NOP ;  /* 0x0000000000007918 */ /* 0x000fe20000000000 */
.L_x_2:
[----:B------:R-:W-:Y:S01]  /*03b0*/  SHF.R.S32.HI R2, RZ, 0x1f, R4 ;  /* 0x0000001fff027819 */ /* 0x000fe20000011404 */
[----:B------:R-:W5:Y:S01]  /*03c0*/  SHFL.IDX PT, R0, R0, RZ, 0x1f ;  /* 0x00001fff00007589 */ /* 0x000f6200000e0000 */
[----:B0-----:R-:W0:Y:S01]  /*03d0*/  S2UR UR9, SR_CTAID.X ;  /* 0x00000000000979c3 */ /* 0x001e220000002500 */
[----:B------:R-:W-:Y:S02]  /*03e0*/  ELECT P0, URZ, PT ;  /* 0x00000000003f782f */ /* 0x000fe40003800000 */
[----:B------:R-:W-:Y:S01]  /*03f0*/  LEA.HI R2, R2, R4, RZ, 0x7 ;  /* 0x0000000402027211 */ /* 0x000fe200078f38ff */
[----:B------:R-:W-:Y:S01]  /*0400*/  ULDC UR4, c[0x0][0x150] ;  /* 0x0000540000047ab9 */ /* 0x000fe20000000800 */
[----:B------:R-:W-:Y:S01]  /*0410*/  SHF.R.S32.HI R6, RZ, 0x1f, R3 ;  /* 0x0000001fff067819 */ /* 0x000fe20000011403 */
[----:B------:R-:W-:Y:S01]  /*0420*/  NOP ;  /* 0x0000000000007918 */ /* 0x000fe20000000000 */
[----:B------:R-:W-:Y:S01]  /*0430*/  LOP3.LUT R2, R2, 0xffffff80, RZ, 0xc0, !PT ;  /* 0xffffff8002027812 */ /* 0x000fe200078ec0ff */
[----:B------:R-:W-:Y:S01]  /*0440*/  NOP ;  /* 0x0000000000007918 */ /* 0x000fe20000000000 */
[----:B------:R-:W-:Y:S01]  /*0450*/  LEA.HI R6, R6, R3, RZ, 0x2 ;  /* 0x0000000306067211 */ /* 0x000fe200078f10ff */
[----:B------:R-:W1:Y:S02]  /*0460*/  LDC R8, c[0x0][0x144] ;  /* 0x00005100ff087b82 */ /* 0x000e640000000800 */
[----:B------:R-:W-:Y:S01]  /*0470*/  IMAD.IADD R4, R4, 0x1, -R2 ;  /* 0x0000000104047824 */ /* 0x000fe200078e0a02 */
[----:B------:R-:W-:Y:S01]  /*0480*/  LOP3.LUT R6, R6, 0x3ffffffc, RZ, 0xc0, !PT ;  /* 0x3ffffffc06067812 */ /* 0x000fe200078ec0ff */
[----:B------:R-:W2:Y:S03]  /*0490*/  S2R R2, SR_CTAID.Y ;  /* 0x0000000000027919 */ /* 0x000ea60000002600 */
[----:B------:R-:W-:Y:S01]  /*04a0*/  SHF.R.S32.HI R5, RZ, 0x1f, R4 ;  /* 0x0000001fff057819 */ /* 0x000fe20000011404 */
[----:B------:R-:W-:Y:S01]  /*04b0*/  IMAD.IADD R6, R3, 0x1, -R6 ;  /* 0x0000000103067824 */ /* 0x000fe200078e0a06 */
[----:B------:R-:W3:Y:S02]  /*04c0*/  LDC R13, c[0x0][0x148] ;  /* 0x00005200ff0d7b82 */ /* 0x000ee40000000800 */
[----:B------:R-:W-:-:S02]  /*04d0*/  LEA.HI R5, R5, R4, RZ, 0x3 ;  /* 0x0000000405057211 */ /* 0x000fc400078f18ff */
[----:B-----5:R-:W-:Y:S02]  /*04e0*/  ISETP.NE.OR P0, PT, R0, RZ, !P0 ;  /* 0x000000ff0000720c */ /* 0x020fe40004705670 */
[--C-:B------:R-:W-:Y:S02]  /*04f0*/  SHF.R.S32.HI R0, RZ, 0x3, R5.reuse ;  /* 0x00000003ff007819 */ /* 0x100fe40000011405 */
[----:B------:R-:W-:Y:S02]  /*0500*/  SHF.R.S32.HI R5, RZ, 0x1f, R5 ;  /* 0x0000001fff057819 */ /* 0x000fe40000011405 */
[----:B0-----:R-:W-:Y:S02]  /*0510*/  I2FP.F32.U32 R7, UR9 ;  /* 0x0000000900077c45 */ /* 0x001fe40008201000 */
[----:B------:R-:W-:-:S03]  /*0520*/  LEA.HI R5, R5, R0, RZ, 0x2 ;  /* 0x0000000005057211 */ /* 0x000fc600078f10ff */
[----:B------:R-:W-:Y:S01]  /*0530*/  FMUL R7, R7, UR4 ;  /* 0x0000000407077c20 */ /* 0x000fe20008400000 */
[----:B------:R-:W-:Y:S01]  /*0540*/  LOP3.LUT R5, R5, 0xfffffffc, RZ, 0xc0, !PT ;  /* 0xfffffffc05057812 */ /* 0x000fe200078ec0ff */
[----:B------:R-:W-:Y:S01]  /*0550*/  VOTEU.ALL UP0, P0 ;  /* 0x00000000003f7886 */ /* 0x000fe20000000000 */
[----:B------:R-:W-:Y:S01]  /*0560*/  ULDC UR4, c[0x0][0x154] ;  /* 0x0000550000047ab9 */ /* 0x000fe20000000800 */
[----:B------:R-:W-:Y:S02]  /*0570*/  VOTEU.ALL UP1, P0 ;  /* 0x00000000003f7886 */ /* 0x000fe40000020000 */
[----:B------:R-:W0:Y:S01]  /*0580*/  F2I.U32.TRUNC.NTZ R7, R7 ;  /* 0x0000000700077305 */ /* 0x000e22000020f000 */
[----:B------:R-:W-:Y:S01]  /*0590*/  IMAD.IADD R5, R0, 0x1, -R5 ;  /* 0x0000000100057824 */ /* 0x000fe200078e0a05 */
[----:B------:R-:W5:Y:S01]  /*05a0*/  @!UP0 S2UR UR7, SR_CgaCtaId ;  /* 0x00000000000789c3 */ /* 0x000f620000008800 */
[----:B------:R-:W-:Y:S02]  /*05b0*/  @!UP0 UMOV UR6, 0x400 ;  /* 0x0000040000068882 */ /* 0x000fe40000000000 */
[----:B------:R-:W-:Y:S01]  /*05c0*/  IMAD R5, R6, 0x4, R5 ;  /* 0x0000000406057824 */ /* 0x000fe200078e0205 */
[----:B--2---:R-:W-:-:S04]  /*05d0*/  I2FP.F32.U32 R6, R2 ;  /* 0x0000000200067245 */ /* 0x004fc80000201000 */
[----:B------:R-:W-:Y:S01]  /*05e0*/  LEA.HI R0, R5, R5, RZ, 0x1 ;  /* 0x0000000505007211 */ /* 0x000fe200078f08ff */
[----:B------:R-:W-:Y:S01]  /*05f0*/  FMUL R6, R6, UR4 ;  /* 0x0000000406067c20 */ /* 0x000fe20008400000 */
[----:B------:R-:W-:Y:S02]  /*0600*/  UMOV UR4, 0x20 ;  /* 0x0000002000047882 */ /* 0x000fe40000000000 */
[----:B------:R-:W-:Y:S01]  /*0610*/  LOP3.LUT R0, R0, 0xfffffffe, RZ, 0xc0, !PT ;  /* 0xfffffffe00007812 */ /* 0x000fe200078ec0ff */
[----:B0-----:R-:W-:Y:S01]  /*0620*/  IMAD.MOV R11, RZ, RZ, -R7 ;  /* 0x000000ffff0b7224 */ /* 0x001fe200078e0a07 */
[----:B------:R-:W-:-:S04]  /*0630*/  @!UP0 UIADD3 UR4, -UR4, 0x100000, URZ ;  /* 0x0010000004048890 */ /* 0x000fc8000fffe13f */
[----:B------:R-:W-:Y:S02]  /*0640*/  @!UP0 USHF.L.U32 UR5, UR4, 0xb, URZ ;  /* 0x0000000b04058899 */ /* 0x000fe4000800063f */
[----:B------:R-:W-:Y:S01]  /*0650*/  @!UP0 USHF.L.U32 UR4, UR4, 0x1, URZ ;  /* 0x0000000104048899 */ /* 0x000fe2000800063f */
[----:B------:R-:W0:Y:S01]  /*0660*/  F2I.U32.TRUNC.NTZ R6, R6 ;  /* 0x0000000600067305 */ /* 0x000e22000020f000 */
[----:B------:R-:W2:Y:S01]  /*0670*/  LDC R7, c[0x0][0x140] ;  /* 0x00005000ff077b82 */ /* 0x000ea20000000800 */
[----:B-1----:R-:W-:Y:S02]  /*0680*/  IMAD R11, R8, R11, UR9 ;  /* 0x00000009080b7e24 */ /* 0x002fe4000f8e020b */
[----:B------:R-:W-:-:S05]  /*0690*/  IMAD.IADD R0, R5, 0x1, -R0 ;  /* 0x0000000105007824 */ /* 0x000fca00078e0a00 */
[----:B------:R-:W-:Y:S01]  /*06a0*/  ISETP.NE.AND P2, PT, R0, R11, PT ;  /* 0x0000000b0000720c */ /* 0x000fe20003f45270 */
[C---:B------:R-:W-:Y:S01]  /*06b0*/  IMAD.SHL.U32 R0, R5.reuse, 0x4, RZ ;  /* 0x0000000405007824 */ /* 0x040fe200078e00ff */
[----:B-----5:R-:W-:Y:S01]  /*06c0*/  @!UP0 ULEA UR6, UR7, UR6, 0x18 ;  /* 0x0000000607068291 */ /* 0x020fe2000f8ec03f */
[----:B------:R-:W-:Y:S01]  /*06d0*/  VOTEU.ALL UP0, P0 ;  /* 0x00000000003f7886 */ /* 0x000fe20000000000 */
[----:B------:R-:W-:Y:S01]  /*06e0*/  LOP3.LUT P0, RZ, R4, 0x7, RZ, 0xc0, !PT ;  /* 0x0000000704ff7812 */ /* 0x000fe2000780c0ff */
[----:B0-----:R-:W-:Y:S01]  /*06f0*/  IMAD.MOV R12, RZ, RZ, -R6 ;  /* 0x000000ffff0c7224 */ /* 0x001fe200078e0a06 */
[----:B------:R-:W-:-:S03]  /*0700*/  LOP3.LUT R9, R5, 0xc, R0, 0x78, !PT ;  /* 0x0000000c05097812 */ /* 0x000fc600078e7800 */
[----:B---3--:R-:W-:Y:S01]  /*0710*/  IMAD R5, R13, R12, R2 ;  /* 0x0000000c0d057224 */ /* 0x008fe200078e0202 */
[C---:B------:R-:W-:Y:S01]  /*0720*/  ISETP.LT.U32.AND P0, PT, R9.reuse, 0x4, !P0 ;  /* 0x000000040900780c */ /* 0x040fe20004701070 */
[----:B------:R0:W-:Y:S02]  /*0730*/  STL [R1+0x454], R9 ;  /* 0x0004540901007387 */ /* 0x0001e40000100800 */
[----:B------:R-:W-:Y:S02]  /*0740*/  @P2 LEA.HI R0, R9, R9, RZ, 0x1 ;  /* 0x0000000909002211 */ /* 0x000fe400078f08ff */
[----:B------:R-:W1:Y:S02]  /*0750*/  FENCE.VIEW.ASYNC.S ;  /* 0x00000000000073c6 */ /* 0x000e640000000000 */
[----:B-1----:R0:W1:Y:S01]  /*0760*/  @!UP0 SYNCS.EXCH.64 URZ, [UR6+0x50], UR4 ;  /* 0x00005004063f85b2 */ /* 0x0020620008000100 */
[----:B--2---:R-:W-:Y:S02]  /*0770*/  ISETP.EQ.U32.AND P5, PT, R7, 0x1, PT ;  /* 0x000000010700780c */ /* 0x004fe40003fa2070 */
[----:B------:R-:W-:-:S04]  /*0780*/  @P2 SHF.R.S32.HI R0, RZ, 0x1, R0 ;  /* 0x00000001ff002819 */ /* 0x000fc80000011400 */
[----:B------:R-:W-:Y:S01]  /*0790*/  @P2 ISETP.NE.AND P3, PT, R0, R5, PT ;  /* 0x000000050000220c */ /* 0x000fe20003f65270 */
[----:B------:R-:W-:Y:S01]  /*07a0*/  IMAD.MOV.U32 R0, RZ, RZ, 0x1 ;  /* 0x00000001ff007424 */ /* 0x000fe200078e00ff */
[----:B------:R-:W-:Y:S02]  /*07b0*/  SEL R5, RZ, 0x1, !P0 ;  /* 0x00000001ff057807 */ /* 0x000fe40004000000 */
[----:B------:R-:W-:-:S04]  /*07c0*/  @P2 SEL R0, RZ, 0x1, P3 ;  /* 0x00000001ff002807 */ /* 0x000fc80001800000 */
[----:B------:R-:W-:Y:S01]  /*07d0*/  LOP3.LUT R0, R0, R5, RZ, 0xc0, !PT ;  /* 0x0000000500007212 */ /* 0x000fe200078ec0ff */
[----:B------:R0:W2:Y:S01]  /*07e0*/  @!UP1 SYNCS.EXCH.64 URZ, [UR6+0x58], UR4 ;  /* 0x00005804063f95b2 */ /* 0x0000a20008000100 */
[----:B------:R-:W-:-:S03]  /*07f0*/  NOP ;  /* 0x0000000000007918 */ /* 0x000fc60000000000 */
[----:B------:R0:W-:Y:S01]  /*0800*/  STL [R1+0x450], R0 ;  /* 0x0004500001007387 */ /* 0x0001e20000100800 */
[----:B-1----:R-:W-:Y:S05]  /*0810*/  @!P5 BRA `(.L_x_3) ;  /* 0x000000000008d947 */ /* 0x002fea0003800000 */
[----:B--2-4-:R-:W-:Y:S01]  /*0820*/  UCGABAR_ARV ;  /* 0x00000000000079c7 */ /* 0x014fe20008000000 */
[----:B------:R-:W-:Y:S05]  /*0830*/  BRA `(.L_x_4) ;  /* 0x0000000000047947 */ /* 0x000fea0003800000 */
.L_x_3:
[----:B--2-4-:R-:W-:Y:S01]  /*0840*/  NOP ;  /* 0x0000000000007918 */ /* 0x014fe20000000000 */
.L_x_4:
[----:B0-----:R-:W0:Y:S01]  /*0850*/  LDC R0, c[0x0][0x65c] ;  /* 0x00019700ff007b82 */ /* 0x001e220000000800 */
[----:B------:R-:W-:Y:S02]  /*0860*/  IMAD.U32 R4, RZ, RZ, UR9 ;  /* 0x00000009ff047e24 */ /* 0x000fe4000f8e00ff */
[----:B------:R-:W-:Y:S01]  /*0870*/  IMAD.MOV.U32 R5, RZ, RZ, RZ ;  /* 0x000000ffff057224 */ /* 0x000fe200078e00ff */
[----:B0-----:R-:W-:-:S13]  /*0880*/  ISETP.NE.AND P4, PT, R0, 0x1, PT ;  /* 0x000000010000780c */ /* 0x001fda0003f85270 */
[----:B------:R-:W0:Y:S01]  /*0890*/  @P4 LDC R7, c[0x0][0x10] ;  /* 0x00000400ff074b82 */ /* 0x000e220000000800 */
[----:B------:R-:W-:Y:S02]  /*08a0*/  @P4 IMAD.MOV.U32 R3, RZ, RZ, RZ ;  /* 0x000000ffff034224 */ /* 0x000fe400078e00ff */
[----:B------:R-:W-:-:S05]  /*08b0*/  @P4 IMAD.MOV.U32 R15, RZ, RZ, RZ ;  /* 0x000000ffff0f4224 */ /* 0x000fca00078e00ff */
[----:B------:R-:W1:Y:S01]  /*08c0*/  @!P4 LDC R9, c[0x0][0xc] ;  /* 0x00000300ff09cb82 */ /* 0x000e620000000800 */
[----:B0-----:R-:W-:-:S04]  /*08d0*/  @P4 IMAD.WIDE.U32 R6, R7, UR9, R2 ;  /* 0x0000000907064c25 */ /* 0x001fc8000f8e0002 */
[----:B------:R-:W-:Y:S02]  /*08e0*/  @P4 IMAD.MOV.U32 R8, RZ, RZ, R6 ;  /* 0x000000ffff084224 */ /* 0x000fe400078e0006 */
[----:B------:R-:W-:Y:S02]  /*08f0*/  @P4 IMAD.IADD R16, R7, 0x1, R15 ;  /* 0x0000000107104824 */ /* 0x000fe400078e020f */
[----:B-1----:R-:W-:-:S04]  /*0900*/  @!P4 IMAD.WIDE.U32 R4, R2, R9, R4 ;  /* 0x000000090204c225 */ /* 0x002fc800078e0004 */
[----:B------:R-:W-:Y:S02]  /*0910*/  @!P4 IMAD.MOV.U32 R8, RZ, RZ, R4 ;  /* 0x000000ffff08c224 */ /* 0x000fe400078e0004 */
[----:B------:R-:W-:-:S03]  /*0920*/  @!P4 IMAD.MOV.U32 R16, RZ, RZ, R5 ;  /* 0x000000ffff10c224 */ /* 0x000fc600078e0005 */
[----:B------:R0:W-:Y:S04]  /*0930*/  STL [R1+0x45c], R8 ;  /* 0x00045c0801007387 */ /* 0x0001e80000100800 */
[----:B------:R0:W-:Y:S01]  /*0940*/  STL [R1+0x458], R16 ;  /* 0x0004581001007387 */ /* 0x0001e20000100800 */
[----:B------:R-:W-:Y:S05]  /*0950*/  @!P5 BRA `(.L_x_5) ;  /* 0x00000000000cd947 */ /* 0x000fea0003800000 */
[----:B------:R-:W-:Y:S01]  /*0960*/  UCGABAR_WAIT ;  /* 0x0000000000007dc7 */ /* 0x000fe20008000000 */
[----:B------:R-:W-:Y:S01]  /*0970*/  CCTL.IVALL ;  /* 0x00000000ff00798f */ /* 0x000fe20002000000 */
[----:B------:R-:W-:Y:S05]  /*0980*/  BRA `(.L_x_6) ;  /* 0x0000000000047947 */ /* 0x000fea0003800000 */
.L_x_5:
[----:B------:R-:W-:Y:S06]  /*0990*/  BAR.SYNC.DEFER_BLOCKING 0x0 ;  /* 0x0000000000007b1d */ /* 0x000fec0000010000 */
.L_x_6:
[----:B------:R-:W-:Y:S05]  /*09a0*/  @!P1 BRA `(.L_x_7) ;  /* 0x0000027c00049947 */ /* 0x000fea0003800000 */
[----:B------:R-:W-:-:S06]  /*09b0*/  UISETP.GT.U32.AND UP0, UPT, UR10, 0x1, UPT ;  /* 0x000000010a00788c */ /* 0x000fcc000bf04070 */
[----:B------:R-:W-:-:S13]  /*09c0*/  PLOP3.LUT P0, PT, PT, PT, UP0, 0x80, 0x0 ;  /* 0x000000000000781c */ /* 0x000fda0003f0f008 */
[----:B------:R-:W-:Y:S05]  /*09d0*/  @P0 EXIT ;  /* 0x000000000000094d */ /* 0x000fea0003800000 */
[----:B------:R-:W-:Y:S01]  /*09e0*/  IMAD.MOV.U32 R5, RZ, RZ, -0x1 ;  /* 0xffffffffff057424 */ /* 0x000fe200078e00ff */
[----:B------:R-:W-:Y:S01]  /*09f0*/  ULDC.64 UR4, c[0x0][0x650] ;  /* 0x0001940000047ab9 */ /* 0x000fe20000000a00 */
[----:B------:R-:W-:Y:S01]  /*0a00*/  IMAD.MOV.U32 R4, RZ, RZ, -0x1 ;  /* 0xffffffffff047424 */ /* 0x000fe200078e00ff */
[----:B------:R-:W-:Y:S01]  /*0a10*/  ISETP.GE.U32.AND P0, PT, R8, UR4, PT ;  /* 0x0000000408007c0c */ /* 0x000fe2000bf06070 */
[----:B------:R-:W-:Y:S01]  /*0a20*/  UMOV UR9, 0xffffffff ;  /* 0xffffffff00097882 */ /* 0x000fe20000000000 */
[----:B------:R1:W-:Y:S01]  /*0a30*/  STL [R1+0x464], R5 ;  /* 0x0004640501007387 */ /* 0x0003e20000100800 */
[----:B------:R-:W-:Y:S02]  /*0a40*/  PRMT R0, RZ, 0x7610, R0 ;  /* 0x00007610ff007816 */ /* 0x000fe40000000000 */
[----:B------:R-:W-:Y:S01]  /*0a50*/  ISETP.GE.U32.AND.EX P0, PT, R16, UR5, PT, P0 ;  /* 0x0000000510007c0c */ /* 0x000fe2000bf06100 */
[----:B------:R1:W-:-:S12]  /*0a60*/  STL [R1+0x460], R4 ;  /* 0x0004600401007387 */ /* 0x0003d80000100800 */
[----:B-1----:R-:W-:Y:S05]  /*0a70*/  @P0 BRA `(.L_x_8) ;  /* 0x00000004003c0947 */ /* 0x002fea0003800000 */
[----:B------:R-:W-:Y:S01]  /*0a80*/  ULDC.64 UR14, c[0x0][0x628] ;  /* 0x00018a00000e7ab9 */ /* 0x000fe20000000a00 */
[----:B------:R-:W1:Y:S01]  /*0a90*/  LDC.64 R6, c[0x0][0x620] ;  /* 0x00018800ff067b82 */ /* 0x000e620000000a00 */
[----:B------:R-:W-:Y:S01]  /*0aa0*/  ISETP.NE.U32.AND P0, PT, RZ, UR14, PT ;  /* 0x0000000eff007c0c */ /* 0x000fe2000bf05070 */
[----:B------:R-:W-:Y:S01]  /*0ab0*/  ULDC UR11, c[0x0][0x630] ;  /* 0x00018c00000b7ab9 */ /* 0x000fe20000000800 */
[----:B------:R-:W-:Y:S02]  /*0ac0*/  R2UR UR4, R8 ;  /* 0x00000000080472ca */ /* 0x000fe400000e0000 */
[----:B------:R-:W-:Y:S02]  /*0ad0*/  ISETP.NE.AND.EX P0, PT, RZ, UR15, PT, P0 ;  /* 0x0000000fff007c0c */ /* 0x000fe4000bf05300 */
[----:B------:R-:W-:-:S11]  /*0ae0*/  R2UR UR5, R16 ;  /* 0x00000000100572ca */ /* 0x000fd600000e0000 */
[----:B------:R-:W-:Y:S05]  /*0af0*/  @!P0 BRA `(.L_x_9) ;  /* 0x0000000000308947 */ /* 0x000fea0003800000 */
[----:B------:R-:W-:Y:S01]  /*0b00*/  R2UR UR4, R8 ;  /* 0x00000000080472ca */ /* 0x000fe200000e0000 */
[----:B------:R-:W-:Y:S01]  /*0b10*/  ULDC UR8, c[0x0][0x634] ;  /* 0x00018d0000087ab9 */ /* 0x000fe20000000800 */
[----:B------:R-:W-:-:S11]  /*0b20*/  R2UR UR10, R16 ;  /* 0x00000000100a72ca */ /* 0x000fd600000e0000 */
[----:B------:R-:W-:-:S04]  /*0b30*/  UIADD3 UR8, UP0, UR4, UR8, URZ ;  /* 0x0000000804087290 */ /* 0x000fc8000ff1e03f */
[----:B------:R-:W-:-:S04]  /*0b40*/  UIADD3.X UR10, URZ, UR10, URZ, UP0, !UPT ;  /* 0x0000000a3f0a7290 */ /* 0x000fc800087fe43f */
[----:B------:R-:W-:-:S04]  /*0b50*/  UIMAD.WIDE.U32 UR4, UR10, UR14, URZ ;  /* 0x0000000e0a0472a5 */ /* 0x000fc8000f8e003f */
[----:B------:R-:W-:Y:S02]  /*0b60*/  UIMAD.WIDE.U32 UR6, UP0, UR8, UR15, UR4 ;  /* 0x0000000f080672a5 */ /* 0x000fe4000f800004 */
[----:B------:R-:W-:Y:S02]  /*0b70*/  UIMAD.WIDE.U32 UR4, UR8, UR14, URZ ;  /* 0x0000000e080472a5 */ /* 0x000fe4000f8e003f */
[----:B------:R-:W-:Y:S02]  /*0b80*/  UIADD3.X UR9, URZ, URZ, URZ, UP0, !UPT ;  /* 0x0000003f3f097290 */ /* 0x000fe400087fe43f */
[----:B------:R-:W-:Y:S01]  /*0b90*/  UIADD3 URZ, UP0, UR5, UR6, URZ ;  /* 0x00000006053f7290 */ /* 0x000fe2000ff1e03f */
[----:B------:R-:W-:-:S03]  /*0ba0*/  UMOV UR8, UR7 ;  /* 0x0000000700087c82 */ /* 0x000fc60008000000 */
[----:B------:R-:W-:-:S12]  /*0bb0*/  UIMAD.WIDE.U32.X UR4, UR10, UR15, UR8, UP0 ;  /* 0x0000000f0a0472a5 */ /* 0x000fd800080e0408 */
.L_x_9:
[----:B------:R-:W-:Y:S01]  /*0bc0*/  USHF.R.U64 UR9, UR4, UR11, UR5 ;  /* 0x0000000b04097299 */ /* 0x000fe20008001205 */
[----:B------:R-:W2:Y:S01]  /*0bd0*/  LDC.64 R20, c[0x0][0x640] ;  /* 0x00019000ff147b82 */ /* 0x000ea20000000a00 */
[----:B------:R-:W-:Y:S01]  /*0be0*/  USHF.R.U32.HI UR4, URZ, UR11, UR5 ;  /* 0x0000000b3f047299 */ /* 0x000fe20008011605 */
[----:B------:R-:W-:Y:S02]  /*0bf0*/  IMAD.MOV.U32 R4, RZ, RZ, R8 ;  /* 0x000000ffff047224 */ /* 0x000fe400078e0008 */
[----:B------:R-:W-:Y:S01]  /*0c00*/  IMAD R12, R13, R12, R2 ;  /* 0x0000000c0d0c7224 */ /* 0x000fe200078e0202 */
[----:B------:R-:W-:Y:S01]  /*0c10*/  IADD3 R3, P0, RZ, -UR9, RZ ;  /* 0x80000009ff037c10 */ /* 0x000fe2000ff1e0ff */
[----:B------:R-:W-:Y:S02]  /*0c20*/  IMAD.MOV.U32 R13, RZ, RZ, 0x1 ;  /* 0x00000001ff0d7424 */ /* 0x000fe400078e00ff */
[----:B------:R-:W3:Y:S02]  /*0c30*/  LDC R10, c[0x0][0x618] ;  /* 0x00018600ff0a7b82 */ /* 0x000ee40000000800 */
[----:B------:R-:W-:-:S04]  /*0c40*/  IMAD.X R5, RZ, RZ, ~UR4, P0 ;  /* 0x80000004ff057e24 */ /* 0x000fc800080e06ff */
[-C--:B-1----:R-:W-:Y:S02]  /*0c50*/  IMAD R0, R5, R6.reuse, RZ ;  /* 0x0000000605007224 */ /* 0x082fe400078e02ff */
[----:B------:R-:W1:Y:S01]  /*0c60*/  LDC R14, c[0x0][0x608] ;  /* 0x00018200ff0e7b82 */ /* 0x000e620000000800 */
[----:B------:R-:W-:Y:S02]  /*0c70*/  IMAD.MOV.U32 R5, RZ, RZ, R16 ;  /* 0x000000ffff057224 */ /* 0x000fe400078e0010 */
[----:B------:R-:W-:-:S05]  /*0c80*/  IMAD.WIDE.U32 R4, R3, R6, R4 ;  /* 0x0000000603047225 */ /* 0x000fca00078e0004 */
[----:B------:R-:W4:Y:S01]  /*0c90*/  LDC R18, c[0x0][0x658] ;  /* 0x00019600ff127b82 */ /* 0x000f220000000800 */
[----:B------:R-:W-:Y:S01]  /*0ca0*/  IMAD R3, R3, R7, R0 ;  /* 0x0000000703037224 */ /* 0x000fe200078e0200 */
[----:B--2---:R-:W-:-:S03]  /*0cb0*/  ISETP.NE.U32.AND P0, PT, R20, RZ, PT ;  /* 0x000000ff1400720c */ /* 0x004fc60003f05070 */
[----:B------:R-:W-:Y:S01]  /*0cc0*/  IMAD.IADD R3, R5, 0x1, R3 ;  /* 0x0000000105037824 */ /* 0x000fe200078e0203 */
[----:B------:R-:W-:Y:S01]  /*0cd0*/  ISETP.NE.AND.EX P0, PT, R21, RZ, PT, P0 ;  /* 0x000000ff1500720c */ /* 0x000fe20003f05300 */
[----:B------:R-:W-:Y:S01]  /*0ce0*/  IMAD.MOV.U32 R5, RZ, RZ, -0x1 ;  /* 0xffffffffff057424 */ /* 0x000fe200078e00ff */
[----:B0-----:R-:W0:Y:S02]  /*0cf0*/  LDC R16, c[0x0][0x600] ;  /* 0x00018000ff107b82 */ /* 0x001e240000000800 */
[-CC-:B---3--:R-:W-:Y:S02]  /*0d00*/  SHF.R.U64 R8, R4, R10.reuse, R3.reuse ;  /* 0x0000000a04087219 */ /* 0x188fe40000001203 */
[----:B------:R-:W-:-:S04]  /*0d10*/  SHF.R.U32.HI R3, RZ, R10, R3 ;  /* 0x0000000aff037219 */ /* 0x000fc80000011603 */
[----:B------:R-:W2:Y:S01]  /*0d20*/  LDC R15, c[0x0][0x648] ;  /* 0x00019200ff0f7b82 */ /* 0x000ea20000000800 */
[-CC-:B-1----:R-:W-:Y:S02]  /*0d30*/  SHF.R.U64 R23, R8, R14.reuse, R3.reuse ;  /* 0x0000000e08177219 */ /* 0x182fe40000001203 */
[----:B------:R-:W-:-:S05]  /*0d40*/  SHF.R.U32.HI R3, RZ, R14, R3 ;  /* 0x0000000eff037219 */ /* 0x000fca0000011603 */
[----:B------:R-:W1:Y:S01]  /*0d50*/  LDC R17, c[0x0][0x638] ;  /* 0x00018e00ff117b82 */ /* 0x000e620000000800 */
[-CC-:B----4-:R-:W-:Y:S02]  /*0d60*/  SHF.R.U64 R10, R23, R18.reuse, R3.reuse ;  /* 0x00000012170a7219 */ /* 0x190fe40000001203 */
[-C--:B------:R-:W-:Y:S02]  /*0d70*/  SHF.L.U32 R0, R5, R18.reuse, RZ ;  /* 0x0000001205007219 */ /* 0x080fe400000006ff */
[----:B------:R-:W-:Y:S01]  /*0d80*/  SHF.R.U32.HI R3, RZ, R18, R3 ;  /* 0x00000012ff037219 */ /* 0x000fe20000011603 */
[----:B------:R-:W-:Y:S01]  /*0d90*/  IMAD.MOV.U32 R2, RZ, RZ, R10 ;  /* 0x000000ffff027224 */ /* 0x000fe200078e000a */
[----:B------:R-:W-:Y:S01]  /*0da0*/  LOP3.LUT R0, RZ, R0, RZ, 0x33, !PT ;  /* 0x00000000ff007212 */ /* 0x000fe200078e33ff */
[----:B------:R-:W3:Y:S01]  /*0db0*/  LDC R19, c[0x0][0x610] ;  /* 0x00018400ff137b82 */ /* 0x000ee20000000800 */
[----:B------:R-:W-:Y:S05]  /*0dc0*/  @!P0 BRA `(.L_x_10) ;  /* 0x0000000000288947 */ /* 0x000fea0003800000 */
[----:B------:R-:W4:Y:S02]  /*0dd0*/  LDC R7, c[0x0][0x64c] ;  /* 0x00019300ff077b82 */ /* 0x000f240000000800 */
[----:B----4-:R-:W-:-:S05]  /*0de0*/  IADD3 R7, P0, R10, R7, RZ ;  /* 0x000000070a077210 */ /* 0x010fca0007f1e0ff */
[----:B------:R-:W-:-:S04]  /*0df0*/  IMAD.X R9, RZ, RZ, R3, P0 ;  /* 0x000000ffff097224 */ /* 0x000fc800000e0603 */
[----:B------:R-:W-:-:S04]  /*0e00*/  IMAD.WIDE.U32 R2, R9, R20, RZ ;  /* 0x0000001409027225 */ /* 0x000fc800078e00ff */
[----:B------:R-:W-:-:S04]  /*0e10*/  IMAD.WIDE.U32 R4, P0, R7, R21, R2 ;  /* 0x0000001507047225 */ /* 0x000fc80007800002 */
[----:B------:R-:W-:-:S04]  /*0e20*/  IMAD.WIDE.U32 R2, R7, R20, RZ ;  /* 0x0000001407027225 */ /* 0x000fc800078e00ff */
[----:B------:R-:W-:Y:S01]  /*0e30*/  IMAD.X R7, RZ, RZ, RZ, P0 ;  /* 0x000000ffff077224 */ /* 0x000fe200000e06ff */
[----:B------:R-:W-:Y:S01]  /*0e40*/  IADD3 RZ, P0, R3, R4, RZ ;  /* 0x0000000403ff7210 */ /* 0x000fe20007f1e0ff */
[----:B------:R-:W-:-:S04]  /*0e50*/  IMAD.MOV.U32 R6, RZ, RZ, R5 ;  /* 0x000000ffff067224 */ /* 0x000fc800078e0005 */
[----:B------:R-:W-:-:S08]  /*0e60*/  IMAD.WIDE.U32.X R2, R9, R21, R6, P0 ;  /* 0x0000001509027225 */ /* 0x000fd000000e0406 */
.L_x_10:
[----:B--2---:R-:W-:Y:S01]  /*0e70*/  SHF.R.U64 R4, R2, R15, R3 ;  /* 0x0000000f02047219 */ /* 0x004fe20000001203 */
[----:B0-----:R-:W-:Y:S01]  /*0e80*/  VIADD R5, R16, 0xffffffff ;  /* 0xffffffff10057836 */ /* 0x001fe20000000000 */
[----:B------:R-:W-:Y:S02]  /*0e90*/  SHF.L.U32 R2, R13, R18, RZ ;  /* 0x000000120d027219 */ /* 0x000fe400000006ff */
[----:B------:R-:W-:Y:S01]  /*0ea0*/  LOP3.LUT R3, R23, R0, RZ, 0xc0, !PT ;  /* 0x0000000017037212 */ /* 0x000fe200078ec0ff */
[----:B------:R-:W-:Y:S01]  /*0eb0*/  IMAD.MOV R6, RZ, RZ, -R4 ;  /* 0x000000ffff067224 */ /* 0x000fe200078e0a04 */
[----:B------:R-:W-:Y:S02]  /*0ec0*/  SEL R0, R11, R12, !P4 ;  /* 0x0000000c0b007207 */ /* 0x000fe40006000000 */
[----:B------:R-:W-:Y:S01]  /*0ed0*/  LOP3.LUT R5, R8, R5, RZ, 0xc0, !PT ;  /* 0x0000000508057212 */ /* 0x000fe200078ec0ff */
[----:B------:R-:W-:Y:S02]  /*0ee0*/  IMAD R7, R2, R4, R3 ;  /* 0x0000000402077224 */ /* 0x000fe400078e0203 */
[----:B-1----:R-:W-:-:S02]  /*0ef0*/  IMAD R3, R6, R17, R10 ;  /* 0x0000001106037224 */ /* 0x002fc400078e020a */
[----:B---3--:R-:W-:Y:S02]  /*0f00*/  IMAD R2, R7, R19, R0 ;  /* 0x0000001307027224 */ /* 0x008fe400078e0200 */
[----:B------:R-:W-:Y:S02]  /*0f10*/  IMAD R3, R3, R16, R5 ;  /* 0x0000001003037224 */ /* 0x000fe400078e0205 */
[----:B------:R-:W-:-:S03]  /*0f20*/  IMAD.MOV.U32 R0, RZ, RZ, 0x1 ;  /* 0x00000001ff007424 */ /* 0x000fc600078e00ff */
[----:B------:R-:W-:Y:S02]  /*0f30*/  SEL R4, R3, R2, !P4 ;  /* 0x0000000203047207 */ /* 0x000fe40006000000 */
[----:B------:R-:W-:-:S03]  /*0f40*/  SEL R2, R2, R3, !P4 ;  /* 0x0000000302027207 */ /* 0x000fc60006000000 */
[----:B------:R1:W-:Y:S04]  /*0f50*/  STL [R1+0x460], R4 ;  /* 0x0004600401007387 */ /* 0x0003e80000100800 */
[----:B------:R1:W-:Y:S02]  /*0f60*/  STL [R1+0x464], R2 ;  /* 0x0004640201007387 */ /* 0x0003e40000100800 */
.L_x_8:
[----:B------:R-:W-:-:S08]  /*0f70*/  NOP ;  /* 0x0000000000007918 */ /* 0x000fd00000000000 */
[----:B------:R-:W2:Y:S02]  /*0f80*/  USETMAXREG.TRY_ALLOC.CTAPOOL UP0, 0xf0 ;  /* 0x000000f0000079c8 */ /* 0x000ea40008000600 */
[----:B--2---:R-:W-:-:S13]  /*0f90*/  PLOP3.LUT P0, PT, PT, PT, UP0, 0x80, 0x0 ;  /* 0x000000000000781c */ /* 0x004fda0003f0f008 */
[----:B------:R-:W-:Y:S05]  /*0fa0*/  @!P0 BRA `(.L_x_8) ;  /* 0xfffffffc00f08947 */ /* 0x000fea000383ffff */
[----:B------:R-:W-:Y:S01]  /*0fb0*/  ULDC.64 UR4, c[0x0][0x598] ;  /* 0x0001660000047ab9 */ /* 0x000fe20000000a00 */
[----:B------:R-:W-:Y:S01]  /*0fc0*/  ULDC.64 UR14, c[0x0][0x208] ;  /* 0x00008200000e7ab9 */ /* 0x000fe20000000a00 */
[----:B------:R-:W-:-:S04]  /*0fd0*/  ISETP.NE.U32.AND P0, PT, RZ, UR4, PT ;  /* 0x00000004ff007c0c */ /* 0x000fc8000bf05070 */
[----:B------:R-:W-:-:S13]  /*0fe0*/  ISETP.NE.AND.EX P0, PT, RZ, UR5, PT, P0 ;  /* 0x00000005ff007c0c */ /* 0x000fda000bf05300 */
[----:B------:R-:W-:Y:S05]  /*0ff0*/  @!P0 BRA `(.L_x_11) ;  /* 0x0000000000208947 */ /* 0x000fea0003800000 */
[----:B-1----:R-:W1:Y:S02]  /*1000*/  LDC.64 R2, c[0x0][0x598] ;  /* 0x00016600ff027b82 */ /* 0x002e640000000a00 */
[----:B-1----:R-:W2:Y:S02]  /*1010*/  LDG.E.64 R2, desc[UR14][R2.64] ;  /* 0x0000000e02027981 */ /* 0x002ea4000c1e1b00 */
[----:B--2---:R-:W-:-:S04]  /*1020*/  ISETP.NE.U32.AND P0, PT, R2, RZ, PT ;  /* 0x000000ff0200720c */ /* 0x004fc80003f05070 */
[----:B------:R-:W-:-:S13]  /*1030*/  ISETP.NE.AND.EX P0, PT, R3, RZ, PT, P0 ;  /* 0x000000ff0300720c */ /* 0x000fda0003f05300 */
[----:B------:R-:W-:Y:S05]  /*1040*/  @!P0 BRA `(.L_x_11) ;  /* 0x00000000000c8947 */ /* 0x000fea0003800000 */
[----:B------:R-:W2:Y:S02]  /*1050*/  LD.E R2, desc[UR14][R2.64] ;  /* 0x0000000e02027980 */ /* 0x000ea4000c101900 */
[----:B--2---:R-:W-:Y:S01]  /*1060*/  R2UR UR20, R2 ;  /* 0x00000000021472ca */ /* 0x004fe200000e0000 */
[----:B------:R-:W-:-:S14]  /*1070*/  BRA `(.L_x_12) ;  /* 0x0000000000247947 */ /* 0x000fdc0003800000 */
.L_x_11:
[----:B------:R-:W-:Y:S02]  /*1080*/  ULDC.64 UR4, c[0x0][0x588] ;  /* 0x0001620000047ab9 */ /* 0x000fe40000000a00 */
[----:B------:R-:W-:-:S04]  /*1090*/  ISETP.NE.U32.AND P0, PT, RZ, UR4, PT ;  /* 0x00000004ff007c0c */ /* 0x000fc8000bf05070 */
[----:B------:R-:W-:-:S13]  /*10a0*/  ISETP.NE.AND.EX P0, PT, RZ, UR5, PT, P0 ;  /* 0x00000005ff007c0c */ /* 0x000fda000bf05300 */
[----:B------:R-:W-:Y:S05]  /*10b0*/  @!P0 BRA `(.L_x_13) ;  /* 0x0000000000108947 */ /* 0x000fea0003800000 */
[----:B-1----:R-:W1:Y:S02]  /*10c0*/  LDC.64 R2, c[0x0][0x588] ;  /* 0x00016200ff027b82 */ /* 0x002e640000000a00 */
[----:B-1----:R-:W2:Y:S02]  /*10d0*/  LDG.E R2, desc[UR14][R2.64] ;  /* 0x0000000e02027981 */ /* 0x002ea4000c1e1900 */
[----:B--2---:R-:W-:Y:S01]  /*10e0*/  R2UR UR20, R2 ;  /* 0x00000000021472ca */ /* 0x004fe200000e0000 */
[----:B------:R-:W-:-:S14]  /*10f0*/  BRA `(.L_x_12) ;  /* 0x0000000000047947 */ /* 0x000fdc0003800000 */
.L_x_13:
[----:B------:R-:W-:-:S05]  /*1100*/  ULDC UR20, c[0x0][0x580] ;  /* 0x0001600000147ab9 */ /* 0x000fca0000000800 */
.L_x_12:
[----:B------:R-:W-:Y:S02]  /*1110*/  ULDC.64 UR4, c[0x0][0x5a0] ;  /* 0x0001680000047ab9 */ /* 0x000fe40000000a00 */
        /* <DEDUP_REMOVED lines=11> */
.L_x_14:
        /* <DEDUP_REMOVED lines=8> */
.L_x_16:
[----:B------:R-:W-:-:S05]  /*1250*/  ULDC UR21, c[0x0][0x584] ;  /* 0x0001610000157ab9 */ /* 0x000fca0000000800 */
.L_x_15:
[----:B------:R-:W-:-:S13]  /*1260*/  LOP3.LUT P0, RZ, R0, 0xff, RZ, 0xc0, !PT ;  /* 0x000000ff00ff7812 */ /* 0x000fda000780c0ff */
[----:B------:R-:W-:Y:S05]  /*1270*/  @!P0 EXIT ;  /* 0x000000000000894d */ /* 0x000fea0003800000 */
[----:B------:R-:W-:Y:S01]  /*1280*/  ULDC UR4, c[0x0][0x28c] ;  /* 0x0000a30000047ab9 */ /* 0x000fe20000000800 */
[----:B------:R-:W-:Y:S02]  /*1290*/  ULOP3.LUT UR22, UR13, 0x1, URZ, 0xfc, !UPT ;  /* 0x000000010d167892 */ /* 0x000fe4000f8efc3f */
[----:B------:R-:W-:-:S04]  /*12a0*/  UIADD3 UR4, UR4, 0x7f, URZ ;  /* 0x0000007f04047890 */ /* 0x000fc8000fffe03f */
[----:B------:R-:W-:-:S04]  /*12b0*/  USHF.R.S32.HI UR5, URZ, 0x1f, UR4 ;  /* 0x0000001f3f057899 */ /* 0x000fc80008011404 */
[----:B------:R-:W-:-:S03]  /*12c0*/  ULEA.HI UR5, UR5, UR4, URZ, 0x7 ;  /* 0x0000000405057291 */ /* 0x000fc6000f8f383f */
[----:B------:R-:W-:Y:S01]  /*12d0*/  UMOV UR4, URZ ;  /* 0x0000003f00047c82 */ /* 0x000fe20008000000 */
[----:B------:R-:W-:-:S03]  /*12e0*/  USHF.R.S32.HI UR10, URZ, 0x7, UR5 ;  /* 0x000000073f0a7899 */ /* 0x000fc60008011405 */
[----:B------:R-:W-:-:S09]  /*12f0*/  UMOV UR5, URZ ;  /* 0x0000003f00057c82 */ /* 0x000fd20008000000 */
.L_x_553:
[----:B------:R-:W-:Y:S01]  /*1300*/  STL [R1+0x44c], RZ ;  /* 0x00044cff01007387 */ /* 0x000fe20000100800 */
[----:B--2---:R-:W2:Y:S01]  /*1310*/  S2UR UR18, SR_CgaCtaId ;  /* 0x00000000001279c3 */ /* 0x004ea20000008800 */
[----:B------:R-:W-:Y:S01]  /*1320*/  UMOV UR17, 0x400 ;  /* 0x0000040000117882 */ /* 0x000fe20000000000 */
[----:B------:R-:W-:Y:S01]  /*1330*/  UMOV UR6, URZ ;  /* 0x0000003f00067c82 */ /* 0x000fe20008000000 */
[----:B------:R-:W-:Y:S01]  /*1340*/  STL [R1+0x448], RZ ;  /* 0x000448ff01007387 */ /* 0x000fe20000100800 */
[----:B------:R-:W-:Y:S01]  /*1350*/  UMOV UR7, URZ ;  /* 0x0000003f00077c82 */ /* 0x000fe20008000000 */
[----:B------:R-:W-:Y:S01]  /*1360*/  UMOV UR8, URZ ;  /* 0x0000003f00087c82 */ /* 0x000fe20008000000 */
[----:B------:R-:W-:Y:S01]  /*1370*/  UMOV UR23, UR5 ;  /* 0x0000000500177c82 */ /* 0x000fe20008000000 */
[----:B------:R-:W-:Y:S01]  /*1380*/  STL [R1+0x444], RZ ;  /* 0x000444ff01007387 */ /* 0x000fe20000100800 */
[----:B-1----:R-:W1:Y:S01]  /*1390*/  LDC R2, c[0x0][0x28c] ;  /* 0x0000a300ff027b82 */ /* 0x002e620000000800 */
[----:B------:R-:W-:Y:S01]  /*13a0*/  UMOV UR24, UR4 ;  /* 0x0000000400187c82 */ /* 0x000fe20008000000 */
[----:B------:R-:W-:Y:S01]  /*13b0*/  CS2R R236, SRZ ;  /* 0x0000000000ec7805 */ /* 0x000fe2000001ff00 */
[----:B------:R-:W-:Y:S01]  /*13c0*/  STL [R1+0x440], RZ ;  /* 0x000440ff01007387 */ /* 0x000fe20000100800 */
[----:B------:R-:W-:-:S02]  /*13d0*/  CS2R R234, SRZ ;  /* 0x0000000000ea7805 */ /* 0x000fc4000001ff00 */
[----:B------:R-:W-:Y:S02]  /*13e0*/  CS2R R232, SRZ ;  /* 0x0000000000e87805 */ /* 0x000fe4000001ff00 */
[----:B------:R-:W-:Y:S01]  /*13f0*/  CS2R R230, SRZ ;  /* 0x0000000000e67805 */ /* 0x000fe2000001ff00 */
[----:B------:R-:W-:Y:S01]  /*1400*/  STL [R1+0x43c], RZ ;  /* 0x00043cff01007387 */ /* 0x000fe20000100800 */
[----:B------:R-:W-:Y:S02]  /*1410*/  CS2R R228, SRZ ;  /* 0x0000000000e47805 */ /* 0x000fe4000001ff00 */
[----:B------:R-:W-:Y:S02]  /*1420*/  CS2R R226, SRZ ;  /* 0x0000000000e27805 */ /* 0x000fe4000001ff00 */
        /* <DEDUP_REMOVED lines=14> */
[----:B-1----:R-:W-:Y:S02]  /*1510*/  ISETP.GE.AND P0, PT, R2, 0x1, PT ;  /* 0x000000010200780c */ /* 0x002fe40003f06270 */
        /* <DEDUP_REMOVED lines=40> */
[----:B0-----:R-:W-:Y:S02]  /*17a0*/  CS2R R16, SRZ ;  /* 0x0000000000107805 */ /* 0x001fe4000001ff00 */
        /* <DEDUP_REMOVED lines=94> */
[----:B------:R-:W-:-:S03]  /*1d90*/  CS2R R150, SRZ ;  /* 0x0000000000967805 */ /* 0x000fc6000001ff00 */
[----:B------:R-:W-:Y:S04]  /*1da0*/  STL [R1+0x3a0], RZ ;  /* 0x0003a0ff01007387 */ /* 0x000fe80000100800 */
        /* <DEDUP_REMOVED lines=104> */
[----:B------:R-:W-:Y:S04]  /*2430*/  STL [R1], RZ ;  /* 0x000000ff01007387 */ /* 0x000fe80000100800 */
        /* <DEDUP_REMOVED lines=39> */
[----:B------:R-:W-:Y:S01]  /*26b0*/  STL [R1+0xa0], RZ ;  /* 0x0000a0ff01007387 */ /* 0x000fe20000100800 */
[----:B------:R-:W0:Y:S03]  /*26c0*/  S2R R0, SR_TID.X ;  /* 0x0000000000007919 */ /* 0x000e260000002100 */
        /* <DEDUP_REMOVED lines=8> */
[----:B0-----:R-:W-:-:S03]  /*2750*/  LOP3.LUT R0, R0, 0x80, RZ, 0xc0, !PT ;  /* 0x0000008000007812 */ /* 0x001fc600078ec0ff */
[----:B------:R-:W-:Y:S01]  /*2760*/  STL [R1+0xc4], RZ ;  /* 0x0000c4ff01007387 */ /* 0x000fe20000100800 */
[----:B------:R-:W-:-:S03]  /*2770*/  SHF.R.U32.HI R0, RZ, 0x7, R0 ;  /* 0x00000007ff007819 */ /* 0x000fc60000011600 */
        /* <DEDUP_REMOVED lines=33> */
[----:B------:R-:W0:Y:S04]  /*2990*/  SHFL.IDX PT, R0, R0, RZ, 0x1f ;  /* 0x00001fff00007589 */ /* 0x000e2800000e0000 */
[----:B------:R1:W-:Y:S04]  /*29a0*/  STL [R1+0x14c], RZ ;  /* 0x00014cff01007387 */ /* 0x0003e80000100800 */
[----:B------:R1:W-:Y:S04]  /*29b0*/  STL [R1+0x150], RZ ;  /* 0x000150ff01007387 */ /* 0x0003e80000100800 */
[----:B------:R1:W-:Y:S04]  /*29c0*/  STL [R1+0x154], RZ ;  /* 0x000154ff01007387 */ /* 0x0003e80000100800 */
[----:B------:R1:W-:Y:S04]  /*29d0*/  STL [R1+0x158], RZ ;  /* 0x000158ff01007387 */ /* 0x0003e80000100800 */
[----:B------:R1:W-:Y:S04]  /*29e0*/  STL [R1+0x15c], RZ ;  /* 0x00015cff01007387 */ /* 0x0003e80000100800 */
[----:B------:R1:W-:Y:S01]  /*29f0*/  STL [R1+0x160], RZ ;  /* 0x000160ff01007387 */ /* 0x0003e20000100800 */
[----:B0-----:R-:W-:-:S03]  /*2a00*/  R2UR UR11, R0 ;  /* 0x00000000000b72ca */ /* 0x001fc600000e0000 */
[----:B------:R1:W-:Y:S04]  /*2a10*/  STL [R1+0x164], RZ ;  /* 0x000164ff01007387 */ /* 0x0003e80000100800 */
[----:B------:R1:W-:Y:S04]  /*2a20*/  STL [R1+0x168], RZ ;  /* 0x000168ff01007387 */ /* 0x0003e80000100800 */
[----:B------:R1:W-:Y:S02]  /*2a30*/  STL [R1+0x16c], RZ ;  /* 0x00016cff01007387 */ /* 0x0003e40000100800 */
[----:B------:R-:W-:-:S02]  /*2a40*/  ULEA.HI UR12, UR11, UR11, URZ, 0x1 ;  /* 0x0000000b0b0c7291 */ /* 0x000fc4000f8f083f */
[----:B------:R1:W-:Y:S02]  /*2a50*/  STL [R1+0x170], RZ ;  /* 0x000170ff01007387 */ /* 0x0003e40000100800 */
[----:B------:R-:W-:Y:S02]  /*2a60*/  ULOP3.LUT UR16, UR12, 0x7fffe, URZ, 0xc0, !UPT ;  /* 0x0007fffe0c107892 */ /* 0x000fe4000f8ec03f */
[----:B------:R1:W-:Y:S01]  /*2a70*/  STL [R1+0x174], RZ ;  /* 0x000174ff01007387 */ /* 0x0003e20000100800 */
[----:B--2---:R-:W-:Y:S02]  /*2a80*/  ULEA UR12, UR18, UR17, 0x18 ;  /* 0x00000011120c7291 */ /* 0x004fe4000f8ec03f */
[----:B------:R-:W-:Y:S01]  /*2a90*/  UIADD3 UR16, UR11, -UR16, URZ ;  /* 0x800000100b107290 */ /* 0x000fe2000fffe03f */
[----:B------:R1:W-:Y:S03]  /*2aa0*/  STL [R1+0x178], RZ ;  /* 0x000178ff01007387 */ /* 0x0003e60000100800 */
[----:B------:R-:W-:Y:S01]  /*2ab0*/  ULEA UR16, UR16, UR12, 0xd ;  /* 0x0000000c10107291 */ /* 0x000fe2000f8e683f */
[----:B------:R1:W-:Y:S03]  /*2ac0*/  STL [R1+0x17c], RZ ;  /* 0x00017cff01007387 */ /* 0x0003e60000100800 */
[----:B------:R-:W-:Y:S01]  /*2ad0*/  UIADD3 UR16, UR16, 0x100, URZ ;  /* 0x0000010010107890 */ /* 0x000fe2000fffe03f */
[----:B------:R1:W-:Y:S03]  /*2ae0*/  STL [R1+0x180], RZ ;  /* 0x000180ff01007387 */ /* 0x0003e60000100800 */
[----:B------:R-:W-:Y:S01]  /*2af0*/  USHF.R.U32.HI UR11, URZ, 0x4, UR16 ;  /* 0x000000043f0b7899 */ /* 0x000fe20008011610 */
[----:B------:R1:W-:Y:S03]  /*2b00*/  STL [R1+0x184], RZ ;  /* 0x000184ff01007387 */ /* 0x0003e60000100800 */
[----:B------:R-:W-:Y:S01]  /*2b10*/  ULOP3.LUT UR11, UR11, 0x3fff, URZ, 0xc0, !UPT ;  /* 0x00003fff0b0b7892 */ /* 0x000fe2000f8ec03f */
[----:B------:R1:W-:Y:S04]  /*2b20*/  STL [R1+0x188], RZ ;  /* 0x000188ff01007387 */ /* 0x0003e80000100800 */
        /* <DEDUP_REMOVED lines=28> */
[----:B------:R1:W-:Y:S01]  /*2cf0*/  STL [R1+0x1fc], RZ ;  /* 0x0001fcff01007387 */ /* 0x0003e20000100800 */
[----:B------:R-:W-:Y:S05]  /*2d00*/  @!P0 BRA `(.L_x_17) ;  /* 0x0000006000a88947 */ /* 0x000fea0003800000 */
[----:B------:R-:W-:-:S06]  /*2d10*/  UISETP.NE.AND UP0, UPT, UR22, 0x3, UPT ;  /* 0x000000031600788c */ /* 0x000fcc000bf05270 */
[----:B------:R-:W-:-:S13]  /*2d20*/  PLOP3.LUT P1, PT, PT, PT, UP0, 0x80, 0x0 ;  /* 0x000000000000781c */ /* 0x000fda0003f2f008 */
[----:B------:R-:W-:Y:S05]  /*2d30*/  @!P1 BRA `(.L_x_18) ;  /* 0x0000000000049947 */ /* 0x000fea0003800000 */
[----:B------:R-:W-:Y:S01]  /*2d40*/  BPT.TRAP 0x1 ;  /* 0x000000040000795c */ /* 0x000fe20000300000 */
.L_x_18:
[----:B------:R-:W-:Y:S01]  /*2d50*/  ULEA UR6, UR5, UR12, 0x3 ;  /* 0x0000000c05067291 */ /* 0x000fe2000f8e183f */
[----:B------:R-:W-:-:S05]  /*2d60*/  IMAD.U32 R0, RZ, RZ, UR4 ;  /* 0x00000004ff007e24 */ /* 0x000fca000f8e00ff */
[----:B------:R-:W-:-:S04]  /*2d70*/  SHF.L.U32 R0, R0, 0x1f, RZ ;  /* 0x0000001f00007819 */ /* 0x000fc800000006ff */
[----:B------:R0:W2:Y:S01]  /*2d80*/  SYNCS.PHASECHK.TRANS64.TRYWAIT P0, [UR6], R0 ;  /* 0x00000000ff0075a7 */ /* 0x0000a20008000146 */
[----:B------:R-:W-:Y:S05]  /*2d90*/  @!P1 BRA `(.L_x_19) ;  /* 0x0000000000049947 */ /* 0x000fea0003800000 */
[----:B------:R-:W-:Y:S01]  /*2da0*/  BPT.TRAP 0x1 ;  /* 0x000000040000795c */ /* 0x000fe20000300000 */
.L_x_19:
[----:B--2---:R-:W-:Y:S05]  /*2db0*/  @P0 BRA `(.L_x_20) ;  /* 0x0000000000080947 */ /* 0x004fea0003800000 */
[----:B------:R-:W2:Y:S02]  /*2dc0*/  SYNCS.PHASECHK.TRANS64.TRYWAIT P0, [UR6], R0 ;  /* 0x00000000ff0075a7 */ /* 0x000ea40008000146 */
[----:B--2---:R-:W-:Y:S05]  /*2dd0*/  @!P0 BRA `(.L_x_21) ;  /* 0x0000026c00c48947 */ /* 0x004fea0003800000 */
.L_x_20:
[----:B------:R-:W-:Y:S01]  /*2de0*/  UIADD3 UR6, UR12, 0x20100, URZ ;  /* 0x000201000c067890 */ /* 0x000fe2000fffe03f */
[----:B------:R-:W-:Y:S01]  /*2df0*/  WARPGROUP.ARRIVE ;  /* 0x00000000000079c5 */ /* 0x000fe20000000000 */
[----:B------:R-:W-:Y:S02]  /*2e00*/  ULOP3.LUT UR7, UR11, 0x10000, URZ, 0xfc, !UPT ;  /* 0x000100000b077892 */ /* 0x000fe4000f8efc3f */
[----:B------:R-:W-:Y:S02]  /*2e10*/  USHF.R.U32.HI UR6, URZ, 0x4, UR6 ;  /* 0x000000043f067899 */ /* 0x000fe40008011606 */
[----:B------:R-:W-:Y:S02]  /*2e20*/  ULEA UR7, UR5, UR7, 0xb ;  /* 0x0000000705077291 */ /* 0x000fe4000f8e583f */
[----:B------:R-:W-:Y:S01]  /*2e30*/  ULOP3.LUT UR6, UR6, 0x3fff, URZ, 0xc0, !UPT ;  /* 0x00003fff06067892 */ /* 0x000fe2000f8ec03f */
[----:B------:R-:W-:Y:S01]  /*2e40*/  UMOV UR17, 0x40000040 ;  /* 0x4000004000117882 */ /* 0x000fe20000000000 */
[----:B------:R-:W-:-:S02]  /*2e50*/  UMOV UR19, 0x40000040 ;  /* 0x4000004000137882 */ /* 0x000fc40000000000 */
[----:B------:R-:W-:Y:S01]  /*2e60*/  ULOP3.LUT UR6, UR6, 0x10000, URZ, 0xfc, !UPT ;  /* 0x0001000006067892 */ /* 0x000fe2000f8efc3f */
[----:B------:R-:W-:-:S03]  /*2e70*/  UMOV UR16, UR7 ;  /* 0x0000000700107c82 */ /* 0x000fc60008000000 */
[----:B------:R-:W-:-:S07]  /*2e80*/  ULEA UR8, UR5, UR6, 0xb ;  /* 0x0000000605087291 */ /* 0x000fce000f8e583f */
[----:B------:R-:W-:Y:S02]  /*2e90*/  UMOV UR18, UR8 ;  /* 0x0000000800127c82 */ /* 0x000fe40008000000 */
[----:B------:R-:W-:Y:S01]  /*2ea0*/  QGMMA.64x256x32.F32.E4M3.E4M3 R24, gdesc[UR16], RZ, !UPT, gsb0 ;  /* 0x03e00000101879f3 */ /* 0x000fe2000c0008ff */
[----:B------:R-:W-:Y:S01]  /*2eb0*/  UIADD3 UR16, UR7, 0x400, URZ ;  /* 0x0000040007107890 */ /* 0x000fe2000fffe03f */
[----:B------:R-:W-:Y:S01]  /*2ec0*/  UMOV UR17, 0x40000040 ;  /* 0x4000004000117882 */ /* 0x000fe20000000000 */
[----:B------:R-:W-:Y:S02]  /*2ed0*/  WARPGROUP.DEPBAR.LE gsb0, 0x0 ;  /* 0x00008000000079c5 */ /* 0x000fe40000010000 */
[----:B------:R-:W-:Y:S04]  /*2ee0*/  STL.64 [R1], R24 ;  /* 0x0000001801007387 */ /* 0x000fe80000100a00 */
[----:B------:R-:W-:Y:S04]  /*2ef0*/  STL.64 [R1+0x8], R26 ;  /* 0x0000081a01007387 */ /* 0x000fe80000100a00 */
        /* <DEDUP_REMOVED lines=61> */
[----:B------:R3:W-:Y:S02]  /*32d0*/  STL.64 [R1+0x1f8], R150 ;  /* 0x0001f89601007387 */ /* 0x0007e40000100a00 */
[----:B---3--:R-:W-:-:S06]  /*32e0*/  WARPGROUP.ARRIVE ;  /* 0x00000000000079c5 */ /* 0x008fcc0000000000 */
[----:B------:R-:W-:Y:S03]  /*32f0*/  QGMMA.64x256x32.F32.E4M3.E4M3 R24, gdesc[UR16], RZ, !UPT, gsb0 ;  /* 0x03e00000101879f3 */ /* 0x000fe6000c0008ff */
[----:B------:R-:W-:Y:S02]  /*3300*/  WARPGROUP.DEPBAR.LE gsb0, 0x0 ;  /* 0x00008000000079c5 */ /* 0x000fe40000010000 */
        /* <DEDUP_REMOVED lines=63> */
[----:B------:R3:W-:Y:S04]  /*3700*/  STL.64 [R1+0x5d0], R24 ;  /* 0x0005d01801007387 */ /* 0x0007e80000100a00 */
[----:B---3--:R-:W3:Y:S04]  /*3710*/  LDL.LU.64 R24, [R1] ;  /* 0x0000000001187983 */ /* 0x008ee80000300a00 */
[----:B------:R-:W3:Y:S04]  /*3720*/  LDL.LU.64 R26, [R1+0x8] ;  /* 0x00000800011a7983 */ /* 0x000ee80000300a00 */
        /* <DEDUP_REMOVED lines=61> */
[----:B------:R-:W3:Y:S01]  /*3b00*/  LDL.LU.64 R150, [R1+0x1f8] ;  /* 0x0001f80001967983 */ /* 0x000ee20000300a00 */
[----:B------:R-:W-:-:S02]  /*3b10*/  UIADD3 UR16, UR7, 0x2, URZ ;  /* 0x0000000207107890 */ /* 0x000fc4000fffe03f */
[----:B------:R-:W-:Y:S01]  /*3b20*/  UIADD3 UR18, UR8, 0x2, URZ ;  /* 0x0000000208127890 */ /* 0x000fe2000fffe03f */
[----:B------:R-:W-:Y:S01]  /*3b30*/  UMOV UR17, 0x40000040 ;  /* 0x4000004000117882 */ /* 0x000fe20000000000 */
[----:B------:R-:W-:Y:S01]  /*3b40*/  UMOV UR19, 0x40000040 ;  /* 0x4000004000137882 */ /* 0x000fe20000000000 */
[----:B---3--:R-:W-:-:S06]  /*3b50*/  WARPGROUP.ARRIVE ;  /* 0x00000000000079c5 */ /* 0x008fcc0000000000 */
[----:B------:R-:W-:Y:S03]  /*3b60*/  QGMMA.64x256x32.F32.E4M3.E4M3 R24, gdesc[UR16], R24, gsb0 ;  /* 0x03e00000101879f3 */ /* 0x000fe60008000818 */
[----:B------:R-:W-:Y:S02]  /*3b70*/  WARPGROUP.DEPBAR.LE gsb0, 0x0 ;  /* 0x00008000000079c5 */ /* 0x000fe40000010000 */
[----:B------:R-:W-:Y:S01]  /*3b80*/  STL.64 [R1], R24 ;  /* 0x0000001801007387 */ /* 0x000fe20000100a00 */
[----:B------:R-:W-:Y:S02]  /*3b90*/  IMAD.MOV.U32 R2, RZ, RZ, R150 ;  /* 0x000000ffff027224 */ /* 0x000fe400078e0096 */
[----:B0-2---:R-:W-:Y:S01]  /*3ba0*/  IMAD.MOV.U32 R0, RZ, RZ, R151 ;  /* 0x000000ffff007224 */ /* 0x005fe200078e0097 */
[----:B------:R-:W-:Y:S01]  /*3bb0*/  STL.64 [R1+0x8], R26 ;  /* 0x0000081a01007387 */ /* 0x000fe20000100a00 */
[----:B------:R-:W-:-:S02]  /*3bc0*/  IMAD.MOV.U32 R4, RZ, RZ, R148 ;  /* 0x000000ffff047224 */ /* 0x000fc400078e0094 */
[----:B------:R-:W-:Y:S01]  /*3bd0*/  IMAD.MOV.U32 R3, RZ, RZ, R149 ;  /* 0x000000ffff037224 */ /* 0x000fe200078e0095 */
[----:B------:R-:W-:Y:S01]  /*3be0*/  STL.64 [R1+0x10], R28 ;  /* 0x0000101c01007387 */ /* 0x000fe20000100a00 */
[----:B------:R-:W-:Y:S02]  /*3bf0*/  IMAD.MOV.U32 R6, RZ, RZ, R146 ;  /* 0x000000ffff067224 */ /* 0x000fe400078e0092 */
[----:B------:R-:W-:Y:S01]  /*3c00*/  IMAD.MOV.U32 R5, RZ, RZ, R147 ;  /* 0x000000ffff057224 */ /* 0x000fe200078e0093 */
[----:B------:R-:W-:Y:S01]  /*3c10*/  STL.64 [R1+0x18], R30 ;  /* 0x0000181e01007387 */ /* 0x000fe20000100a00 */
[----:B------:R-:W-:Y:S02]  /*3c20*/  IMAD.MOV.U32 R8, RZ, RZ, R144 ;  /* 0x000000ffff087224 */ /* 0x000fe400078e0090 */
[----:B------:R-:W-:Y:S01]  /*3c30*/  IMAD.MOV.U32 R7, RZ, RZ, R145 ;  /* 0x000000ffff077224 */ /* 0x000fe200078e0091 */
        /* <DEDUP_REMOVED lines=18> */
[----:B------:R0:W-:Y:S01]  /*3d60*/  STL [R1+0x50], R44 ;  /* 0x0000502c01007387 */ /* 0x0001e20000100800 */
[----:B------:R-:W-:-:S02]  /*3d70*/  IMAD.MOV.U32 R22, RZ, RZ, R130 ;  /* 0x000000ffff167224 */ /* 0x000fc400078e0082 */
[----:B------:R-:W-:Y:S01]  /*3d80*/  IMAD.MOV.U32 R21, RZ, RZ, R131 ;  /* 0x000000ffff157224 */ /* 0x000fe200078e0083 */
[----:B------:R-:W2:Y:S01]  /*3d90*/  LDL.LU.64 R150, [R1+0x7c8] ;  /* 0x0007c80001967983 */ /* 0x000ea20000300a00 */
[----:B------:R-:W-:Y:S02]  /*3da0*/  IMAD.MOV.U32 R212, RZ, RZ, R128 ;  /* 0x000000ffffd47224 */ /* 0x000fe400078e0080 */
[----:B------:R-:W-:Y:S01]  /*3db0*/  IMAD.MOV.U32 R23, RZ, RZ, R129 ;  /* 0x000000ffff177224 */ /* 0x000fe200078e0081 */
[----:B------:R-:W2:Y:S01]  /*3dc0*/  LDL.LU.64 R148, [R1+0x7c0] ;  /* 0x0007c00001947983 */ /* 0x000ea20000300a00 */
[----:B------:R-:W-:Y:S02]  /*3dd0*/  IMAD.MOV.U32 R210, RZ, RZ, R126 ;  /* 0x000000ffffd27224 */ /* 0x000fe400078e007e */
[----:B------:R-:W-:Y:S01]  /*3de0*/  IMAD.MOV.U32 R211, RZ, RZ, R127 ;  /* 0x000000ffffd37224 */ /* 0x000fe200078e007f */
[----:B------:R-:W2:Y:S01]  /*3df0*/  LDL.LU.64 R146, [R1+0x7b8] ;  /* 0x0007b80001927983 */ /* 0x000ea20000300a00 */
        /* <DEDUP_REMOVED lines=120> */
[----:B------:R-:W-:-:S03]  /*4580*/  IMAD.MOV.U32 R235, RZ, RZ, R45 ;  /* 0x000000ffffeb7224 */ /* 0x000fc600078e002d */
[----:B------:R-:W2:Y:S04]  /*4590*/  LDL.LU.64 R64, [R1+0x670] ;  /* 0x0006700001407983 */ /* 0x000ea80000300a00 */
        /* <DEDUP_REMOVED lines=9> */
[----:B0-----:R-:W2:Y:S04]  /*4630*/  LDL.LU.64 R44, [R1+0x620] ;  /* 0x00062000012c7983 */ /* 0x001ea80000300a00 */
        /* <DEDUP_REMOVED lines=9> */
[----:B------:R-:W2:Y:S01]  /*46d0*/  LDL.LU.64 R24, [R1+0x5d0] ;  /* 0x0005d00001187983 */ /* 0x000ea20000300a00 */
[----:B------:R-:W-:Y:S01]  /*46e0*/  UIADD3 UR16, UR7, 0x402, URZ ;  /* 0x0000040207107890 */ /* 0x000fe2000fffe03f */
[----:B------:R-:W-:Y:S01]  /*46f0*/  UMOV UR17, 0x40000040 ;  /* 0x4000004000117882 */ /* 0x000fe20000000000 */
[----:B--2---:R-:W-:-:S07]  /*4700*/  WARPGROUP.ARRIVE ;  /* 0x00000000000079c5 */ /* 0x004fce0000000000 */
[----:B------:R-:W-:Y:S03]  /*4710*/  QGMMA.64x256x32.F32.E4M3.E4M3 R24, gdesc[UR16], R24, gsb0 ;  /* 0x03e00000101879f3 */ /* 0x000fe60008000818 */
        /* <DEDUP_REMOVED lines=23> */
[----:B0-----:R-:W2:Y:S04]  /*4890*/  LDL.LU R108, [R1] ;  /* 0x00000000016c7983 */ /* 0x001ea80000300800 */
[----:B------:R-:W2:Y:S04]  /*48a0*/  LDL.LU R109, [R1+0x4] ;  /* 0x00000400016d7983 */ /* 0x000ea80000300800 */
        /* <DEDUP_REMOVED lines=18> */
[----:B------:R-:W2:Y:S01]  /*49d0*/  LDL.LU R128, [R1+0x50] ;  /* 0x0000500001807983 */ /* 0x000ea20000300800 */
[----:B------:R-:W-:-:S02]  /*49e0*/  IMAD.MOV.U32 R129, RZ, RZ, R235 ;  /* 0x000000ffff817224 */ /* 0x000fc400078e00eb */
[----:B------:R-:W-:Y:S02]  /*49f0*/  IMAD.MOV.U32 R130, RZ, RZ, R234 ;  /* 0x000000ffff827224 */ /* 0x000fe400078e00ea */
[----:B------:R-:W-:Y:S02]  /*4a00*/  IMAD.MOV.U32 R131, RZ, RZ, R233 ;  /* 0x000000ffff837224 */ /* 0x000fe400078e00e9 */
[----:B------:R-:W-:Y:S02]  /*4a10*/  IMAD.MOV.U32 R132, RZ, RZ, R232 ;  /* 0x000000ffff847224 */ /* 0x000fe400078e00e8 */
[----:B------:R-:W-:Y:S02]  /*4a20*/  IMAD.MOV.U32 R133, RZ, RZ, R231 ;  /* 0x000000ffff857224 */ /* 0x000fe400078e00e7 */
[----:B------:R-:W-:Y:S02]  /*4a30*/  IMAD.MOV.U32 R134, RZ, RZ, R230 ;  /* 0x000000ffff867224 */ /* 0x000fe400078e00e6 */
        /* <DEDUP_REMOVED lines=39> */
[----:B------:R-:W-:Y:S01]  /*4cb0*/  IMAD.MOV.U32 R235, RZ, RZ, R0 ;  /* 0x000000ffffeb7224 */ /* 0x000fe200078e0000 */
[----:B------:R-:W-:Y:S02]  /*4cc0*/  UIADD3 UR16, UR7, 0x4, URZ ;  /* 0x0000000407107890 */ /* 0x000fe4000fffe03f */
[----:B------:R-:W-:Y:S01]  /*4cd0*/  UIADD3 UR18, UR8, 0x4, URZ ;  /* 0x0000000408127890 */ /* 0x000fe2000fffe03f */
[----:B------:R-:W-:Y:S01]  /*4ce0*/  UMOV UR17, 0x40000040 ;  /* 0x4000004000117882 */ /* 0x000fe20000000000 */
[----:B------:R-:W-:Y:S01]  /*4cf0*/  UMOV UR19, 0x40000040 ;  /* 0x4000004000137882 */ /* 0x000fe20000000000 */
[----:B--2---:R-:W-:-:S06]  /*4d00*/  WARPGROUP.ARRIVE ;  /* 0x00000000000079c5 */ /* 0x004fcc0000000000 */
[----:B------:R-:W-:Y:S03]  /*4d10*/  QGMMA.64x256x32.F32.E4M3.E4M3 R108, gdesc[UR16], R108, gsb0 ;  /* 0x03e00000106c79f3 */ /* 0x000fe6000800086c */
        /* <DEDUP_REMOVED lines=183> */
[----:B0-----:R-:W2:Y:S04]  /*5890*/  LDL.LU.64 R108, [R1] ;  /* 0x00000000016c7983 */ /* 0x001ea80000300a00 */
        /* <DEDUP_REMOVED lines=63> */
[----:B------:R-:W-:-:S02]  /*5c90*/  UIADD3 UR16, UR7, 0x6, URZ ;  /* 0x0000000607107890 */ /* 0x000fc4000fffe03f */
[----:B------:R-:W-:Y:S01]  /*5ca0*/  UIADD3 UR18, UR8, 0x6, URZ ;  /* 0x0000000608127890 */ /* 0x000fe2000fffe03f */
[----:B------:R-:W-:Y:S01]  /*5cb0*/  UMOV UR17, 0x40000040 ;  /* 0x4000004000117882 */ /* 0x000fe20000000000 */
[----:B------:R-:W-:Y:S01]  /*5cc0*/  UMOV UR19, 0x40000040 ;  /* 0x4000004000137882 */ /* 0x000fe20000000000 */
        /* <DEDUP_REMOVED lines=93> */
[----:B0-----:R-:W3:Y:S04]  /*62a0*/  LDL.LU.64 R150, [R1+0x518] ;  /* 0x0005180001967983 */ /* 0x001ee80000300a00 */
        /* <DEDUP_REMOVED lines=21> */
[----:B------:R-:W-:Y:S01]  /*6400*/  UIADD3 UR16, UR7, 0x406, URZ ;  /* 0x0000040607107890 */ /* 0x000fe2000fffe03f */
[----:B------:R-:W-:-:S02]  /*6410*/  UMOV UR17, 0x40000040 ;  /* 0x4000004000117882 */ /* 0x000fc40000000000 */
[----:B------:R0:W-:Y:S01]  /*6420*/  STL [R1+0x2d0], RZ ;  /* 0x0002d0ff01007387 */ /* 0x0001e20000100800 */
[----:B------:R-:W-:-:S03]  /*6430*/  ULDC UR7, c[0x0][0x50c] ;  /* 0x0001430000077ab9 */ /* 0x000fc60000000800 */
        /* <DEDUP_REMOVED lines=37> */
[----:B---3--:R-:W-:-:S06]  /*6690*/  WARPGROUP.ARRIVE ;  /* 0x00000000000079c5 */ /* 0x008fcc0000000000 */
[----:B------:R-:W-:Y:S01]  /*66a0*/  QGMMA.64x256x32.F32.E4M3.E4M3 R24, gdesc[UR16], R24, gsb0 ;  /* 0x03e00000101879f3 */ /* 0x000fe20008000818 */
[----:B------:R0:W-:Y:S04]  /*66b0*/  STL [R1+0x238], RZ ;  /* 0x000238ff01007387 */ /* 0x0001e80000100800 */
[----:B------:R0:W-:Y:S04]  /*66c0*/  STL [R1+0x234], RZ ;  /* 0x000234ff01007387 */ /* 0x0001e80000100800 */
[----:B------:R0:W-:Y:S04]  /*66d0*/  STL [R1+0x230], RZ ;  /* 0x000230ff01007387 */ /* 0x0001e80000100800 */
[----:B------:R0:W-:Y:S04]  /*66e0*/  STL [R1+0x22c], RZ ;  /* 0x00022cff01007387 */ /* 0x0001e80000100800 */
[----:B------:R0:W-:Y:S04]  /*66f0*/  STL [R1+0x228], RZ ;  /* 0x000228ff01007387 */ /* 0x0001e80000100800 */
[----:B------:R0:W-:Y:S01]  /*6700*/  STL [R1+0x224], RZ ;  /* 0x000224ff01007387 */ /* 0x0001e20000100800 */
[----:B------:R-:W-:-:S03]  /*6710*/  UISETP.NE.AND UP0, UPT, UR7, 0x4, UPT ;  /* 0x000000040700788c */ /* 0x000fc6000bf05270 */
[----:B------:R0:W-:Y:S04]  /*6720*/  STL [R1+0x220], RZ ;  /* 0x000220ff01007387 */ /* 0x0001e80000100800 */
[----:B------:R0:W-:Y:S04]  /*6730*/  STL [R1+0x21c], RZ ;  /* 0x00021cff01007387 */ /* 0x0001e80000100800 */
[----:B------:R0:W-:Y:S04]  /*6740*/  STL [R1+0x218], RZ ;  /* 0x000218ff01007387 */ /* 0x0001e80000100800 */
[----:B------:R0:W-:Y:S01]  /*6750*/  STL [R1+0x214], RZ ;  /* 0x000214ff01007387 */ /* 0x0001e20000100800 */
[----:B------:R-:W-:-:S03]  /*6760*/  USEL UR7, URZ, 0x1, UP0 ;  /* 0x000000013f077887 */ /* 0x000fc60008000000 */
[----:B------:R0:W-:Y:S04]  /*6770*/  STL [R1+0x210], RZ ;  /* 0x000210ff01007387 */ /* 0x0001e80000100800 */
[----:B------:R0:W-:Y:S04]  /*6780*/  STL [R1+0x20c], RZ ;  /* 0x00020cff01007387 */ /* 0x0001e80000100800 */
[----:B------:R0:W-:Y:S04]  /*6790*/  STL [R1+0x208], RZ ;  /* 0x000208ff01007387 */ /* 0x0001e80000100800 */
[----:B------:R0:W-:Y:S04]  /*67a0*/  STL [R1+0x204], RZ ;  /* 0x000204ff01007387 */ /* 0x0001e80000100800 */
[----:B------:R0:W-:Y:S01]  /*67b0*/  STL [R1+0x200], RZ ;  /* 0x000200ff01007387 */ /* 0x0001e20000100800 */
[----:B------:R-:W-:Y:S01]  /*67c0*/  ISETP.NE.AND P0, PT, RZ, UR7, PT ;  /* 0x00000007ff007c0c */ /* 0x000fe2000bf05270 */
[----:B------:R-:W-:Y:S01]  /*67d0*/  UMOV UR6, 0x4 ;  /* 0x0000000400067882 */ /* 0x000fe20000000000 */
[----:B------:R-:W-:Y:S01]  /*67e0*/  IMAD.MOV.U32 R0, RZ, RZ, R235 ;  /* 0x000000ffff007224 */ /* 0x000fe200078e00eb */
[----:B------:R-:W-:-:S02]  /*67f0*/  CS2R R236, SRZ ;  /* 0x0000000000ec7805 */ /* 0x000fc4000001ff00 */
[----:B--2---:R-:W-:Y:S02]  /*6800*/  CS2R R234, SRZ ;  /* 0x0000000000ea7805 */ /* 0x004fe4000001ff00 */
[----:B------:R-:W-:Y:S02]  /*6810*/  CS2R R232, SRZ ;  /* 0x0000000000e87805 */ /* 0x000fe4000001ff00 */
[----:B------:R-:W-:Y:S02]  /*6820*/  CS2R R230, SRZ ;  /* 0x0000000000e67805 */ /* 0x000fe4000001ff00 */
[----:B------:R-:W-:Y:S02]  /*6830*/  CS2R R228, SRZ ;  /* 0x0000000000e47805 */ /* 0x000fe4000001ff00 */
[----:B------:R-:W-:Y:S02]  /*6840*/  CS2R R226, SRZ ;  /* 0x0000000000e27805 */ /* 0x000fe4000001ff00 */
[----:B------:R-:W-:-:S02]  /*6850*/  CS2R R224, SRZ ;  /* 0x0000000000e07805 */ /* 0x000fc4000001ff00 */
[----:B------:R-:W-:Y:S02]  /*6860*/  CS2R R222, SRZ ;  /* 0x0000000000de7805 */ /* 0x000fe4000001ff00 */
        /* <DEDUP_REMOVED lines=45> */
[----:B------:R-:W-:Y:S01]  /*6b40*/  CS2R R2, SRZ ;  /* 0x0000000000027805 */ /* 0x000fe2000001ff00 */
[----:B------:R-:W-:Y:S02]  /*6b50*/  WARPGROUP.DEPBAR.LE gsb0, 0x0 ;  /* 0x00008000000079c5 */ /* 0x000fe40000010000 */
[----:B0-----:R-:W-:Y:S05]  /*6b60*/  @!P0 BRA `(.L_x_22) ;  /* 0x0000002000f88947 */ /* 0x001fea0003800000 */
[----:B------:R-:W2:Y:S04]  /*6b70*/  LDL R2, [R1] ;  /* 0x0000000001027983 */ /* 0x000ea80000100800 */
[----:B------:R-:W3:Y:S04]  /*6b80*/  LDL R3, [R1+0x4] ;  /* 0x0000040001037983 */ /* 0x000ee80000100800 */
[----:B------:R-:W4:Y:S04]  /*6b90*/  LDL R4, [R1+0x8] ;  /* 0x0000080001047983 */ /* 0x000f280000100800 */
[----:B------:R-:W5:Y:S04]  /*6ba0*/  LDL R5, [R1+0xc] ;  /* 0x00000c0001057983 */ /* 0x000f680000100800 */
        /* <DEDUP_REMOVED lines=102> */
[----:B------:R0:W-:Y:S04]  /*7210*/  STL [R1+0x4c0], R131 ;  /* 0x0004c08301007387 */ /* 0x0001e80000100800 */
[----:B0-----:R-:W5:Y:S04]  /*7220*/  LDL R131, [R1+0x1a8] ;  /* 0x0001a80001837983 */ /* 0x001f680000100800 */
        /* <DEDUP_REMOVED lines=39> */
[----:B0-----:R-:W5:Y:S01]  /*74a0*/  LDL R151, [R1+0x1f8] ;  /* 0x0001f80001977983 */ /* 0x001f620000100800 */
[----:B------:R-:W-:-:S01]  /*74b0*/  FADD R0, RZ, R0 ;  /* 0x00000000ff007221 */ /* 0x000fc20000000000 */
[----:B--2---:R-:W-:Y:S01]  /*74c0*/  FADD R2, RZ, R2 ;  /* 0x00000002ff027221 */ /* 0x004fe20000000000 */
[----:B---3--:R-:W-:-:S01]  /*74d0*/  FADD R3, RZ, R3 ;  /* 0x00000003ff037221 */ /* 0x008fc20000000000 */
[----:B----4-:R-:W-:Y:S01]  /*74e0*/  FADD R4, RZ, R4 ;  /* 0x00000004ff047221 */ /* 0x010fe20000000000 */
[----:B-----5:R-:W-:-:S01]  /*74f0*/  FADD R5, RZ, R5 ;  /* 0x00000005ff057221 */ /* 0x020fc20000000000 */
[----:B------:R-:W-:Y:S01]  /*7500*/  FADD R6, RZ, R6 ;  /* 0x00000006ff067221 */ /* 0x000fe20000000000 */
[----:B------:R-:W-:-:S01]  /*7510*/  FADD R7, RZ, R7 ;  /* 0x00000007ff077221 */ /* 0x000fc20000000000 */
        /* <DEDUP_REMOVED lines=14> */
[----:B------:R-:W2:Y:S01]  /*7600*/  LDL.LU R131, [R1+0x4c0] ;  /* 0x0004c00001837983 */ /* 0x000ea20000300800 */
        /* <DEDUP_REMOVED lines=13> */
[----:B------:R-:W3:Y:S01]  /*76e0*/  LDL.LU R132, [R1+0x4bc] ;  /* 0x0004bc0001847983 */ /* 0x000ee20000300800 */
        /* <DEDUP_REMOVED lines=16> */
[----:B------:R0:W-:Y:S01]  /*77f0*/  STL [R1+0x200], R133 ;  /* 0x0002008501007387 */ /* 0x0001e20000100800 */
        /* <DEDUP_REMOVED lines=9> */
[----:B0-----:R-:W4:Y:S01]  /*7890*/  LDL.LU R133, [R1+0x4b8] ;  /* 0x0004b80001857983 */ /* 0x001f220000300800 */
[----:B------:R-:W-:-:S01]  /*78a0*/  FADD R184, RZ, R184 ;  /* 0x000000b8ffb87221 */ /* 0x000fc20000000000 */
[----:B------:R-:W-:Y:S01]  /*78b0*/  FADD R185, RZ, R185 ;  /* 0x000000b9ffb97221 */ /* 0x000fe20000000000 */
[----:B------:R-:W-:-:S01]  /*78c0*/  FADD R186, RZ, R186 ;  /* 0x000000baffba7221 */ /* 0x000fc20000000000 */
        /* <DEDUP_REMOVED lines=10> */
[----:B0-----:R-:W5:Y:S01]  /*7970*/  LDL.LU R134, [R1+0x4b4] ;  /* 0x0004b40001867983 */ /* 0x001f620000300800 */
        /* <DEDUP_REMOVED lines=52> */
[----:B0-----:R-:W5:Y:S04]  /*7cc0*/  LDL.LU R138, [R1+0x4a4] ;  /* 0x0004a400018a7983 */ /* 0x001f680000300800 */
[----:B------:R0:W-:Y:S01]  /*7cd0*/  STL [R1+0x218], R139 ;  /* 0x0002188b01007387 */ /* 0x0001e20000100800 */
[----:B------:R-:W-:-:S03]  /*7ce0*/  FADD R140, RZ, R140 ;  /* 0x0000008cff8c7221 */ /* 0x000fc60000000000 */
        /* <DEDUP_REMOVED lines=34> */
[----:B------:R0:W-:Y:S04]  /*7f10*/  STL [R1+0x248], R151 ;  /* 0x0002489701007387 */ /* 0x0001e80000100800 */
[----:B0-----:R-:W5:Y:S04]  /*7f20*/  LDL.LU R151, [R1+0x470] ;  /* 0x0004700001977983 */ /* 0x001f680000300800 */
[----:B------:R0:W-:Y:S02]  /*7f30*/  STL [R1+0x24c], R0 ;  /* 0x00024c0001007387 */ /* 0x0001e40000100800 */
[----:B0-----:R-:W-:-:S05]  /*7f40*/  FADD R0, RZ, R24 ;  /* 0x00000018ff007221 */ /* 0x001fca0000000000 */
        /* <DEDUP_REMOVED lines=213> */
[----:B--2---:R-:W-:-:S05]  /*8ca0*/  FADD R0, RZ, R131 ;  /* 0x00000083ff007221 */ /* 0x004fca0000000000 */
[----:B------:R3:W-:Y:S02]  /*8cb0*/  STL [R1+0x3fc], R0 ;  /* 0x0003fc0001007387 */ /* 0x0007e40000100800 */
[----:B---3--:R-:W-:-:S05]  /*8cc0*/  FADD R0, RZ, R132 ;  /* 0x00000084ff007221 */ /* 0x008fca0000000000 */
[----:B------:R4:W-:Y:S02]  /*8cd0*/  STL [R1+0x400], R0 ;  /* 0x0004000001007387 */ /* 0x0009e40000100800 */
[----:B----4-:R-:W-:-:S05]  /*8ce0*/  FADD R0, RZ, R133 ;  /* 0x00000085ff007221 */ /* 0x010fca0000000000 */
[----:B------:R5:W-:Y:S02]  /*8cf0*/  STL [R1+0x404], R0 ;  /* 0x0004040001007387 */ /* 0x000be40000100800 */
[----:B-----5:R-:W-:-:S05]  /*8d00*/  FADD R0, RZ, R134 ;  /* 0x00000086ff007221 */ /* 0x020fca0000000000 */
        /* <DEDUP_REMOVED lines=34> */
[----:B------:R0:W-:Y:S01]  /*8f30*/  STL [R1+0x44c], R0 ;  /* 0x00044c0001007387 */ /* 0x0001e20000100800 */
[----:B------:R-:W-:-:S05]  /*8f40*/  UMOV UR6, URZ ;  /* 0x0000003f00067c82 */ /* 0x000fca0008000000 */
.L_x_22:
[----:B------:R-:W-:Y:S01]  /*8f50*/  UIADD3 UR23, UR5, 0x1, URZ ;  /* 0x0000000105177890 */ /* 0x000fe2000fffe03f */
[----:B------:R-:W-:-:S03]  /*8f60*/  UMOV UR8, 0x1 ;  /* 0x0000000100087882 */ /* 0x000fc60000000000 */
[----:B------:R-:W-:-:S04]  /*8f70*/  UISETP.NE.AND UP0, UPT, UR23, 0x4, UPT ;  /* 0x000000041700788c */ /* 0x000fc8000bf05270 */
[----:B------:R-:W-:Y:S02]  /*8f80*/  USEL UR24, URZ, 0x1, UP0 ;  /* 0x000000013f187887 */ /* 0x000fe40008000000 */
[----:B------:R-:W-:Y:S02]  /*8f90*/  USEL UR23, UR23, URZ, UP0 ;  /* 0x0000003f17177287 */ /* 0x000fe40008000000 */
[----:B------:R-:W-:-:S12]  /*8fa0*/  ULOP3.LUT UR24, UR4, UR24, URZ, 0x3c, !UPT ;  /* 0x0000001804187292 */ /* 0x000fd8000f8e3c3f */
.L_x_17:
[----:B------:R-:W-:-:S04]  /*8fb0*/  UISETP.LT.AND UP0, UPT, UR10, 0x1, UPT ;  /* 0x000000010a00788c */ /* 0x000fc8000bf01270 */
[----:B------:R-:W-:-:S04]  /*8fc0*/  USEL UR16, UR10, 0x1, UP0 ;  /* 0x000000010a107887 */ /* 0x000fc80008000000 */
[----:B------:R-:W-:-:S04]  /*8fd0*/  UIADD3 UR26, UR10, -UR16, URZ ;  /* 0x800000100a1a7290 */ /* 0x000fc8000fffe03f */
[----:B------:R-:W-:-:S06]  /*8fe0*/  UISETP.GE.AND UP0, UPT, UR26, 0x1, UPT ;  /* 0x000000011a00788c */ /* 0x000fcc000bf06270 */
[----:B------:R-:W-:-:S13]  /*8ff0*/  PLOP3.LUT P0, PT, PT, PT, UP0, 0x80, 0x0 ;  /* 0x000000000000781c */ /* 0x000fda0003f0f008 */
[----:B------:R-:W-:Y:S05]  /*9000*/  @!P0 BRA `(.L_x_23) ;  /* 0x00000088009c8947 */ /* 0x000fea0003800000 */
[----:B------:R-:W-:Y:S01]  /*9010*/  UMOV UR25, UR5 ;  /* 0x0000000500197c82 */ /* 0x000fe20008000000 */
[----:B------:R-:W-:-:S05]  /*9020*/  ULDC UR27, c[0x0][0x50c] ;  /* 0x00014300001b7ab9 */ /* 0x000fca0000000800 */
.L_x_31:
[----:B------:R-:W-:-:S06]  /*9030*/  UISETP.NE.AND UP0, UPT, UR22, 0x3, UPT ;  /* 0x000000031600788c */ /* 0x000fcc000bf05270 */
[----:B------:R-:W-:-:S13]  /*9040*/  PLOP3.LUT P1, PT, PT, PT, UP0, 0x80, 0x0 ;  /* 0x000000000000781c */ /* 0x000fda0003f2f008 */
[----:B-----5:R-:W-:Y:S05]  /*9050*/  @!P1 BRA `(.L_x_24) ;  /* 0x0000000000049947 */ /* 0x020fea0003800000 */
[----:B------:R-:W-:Y:S01]  /*9060*/  BPT.TRAP 0x1 ;  /* 0x000000040000795c */ /* 0x000fe20000300000 */
.L_x_24:
[----:B------:R-:W2:Y:S01]  /*9070*/  S2UR UR16, SR_CgaCtaId ;  /* 0x00000000001079c3 */ /* 0x000ea20000008800 */
[----:B------:R-:W-:Y:S01]  /*9080*/  UMOV UR12, 0x400 ;  /* 0x00000400000c7882 */ /* 0x000fe20000000000 */
[----:B0-----:R-:W-:-:S05]  /*9090*/  IMAD.U32 R0, RZ, RZ, UR24 ;  /* 0x00000018ff007e24 */ /* 0x001fca000f8e00ff */
[----:B------:R-:W-:Y:S01]  /*90a0*/  SHF.L.U32 R0, R0, 0x1f, RZ ;  /* 0x0000001f00007819 */ /* 0x000fe200000006ff */
[----:B--2---:R-:W-:-:S04]  /*90b0*/  ULEA UR12, UR16, UR12, 0x18 ;  /* 0x0000000c100c7291 */ /* 0x004fc8000f8ec03f */
[----:B------:R-:W-:-:S09]  /*90c0*/  ULEA UR16, UR23, UR12, 0x3 ;  /* 0x0000000c17107291 */ /* 0x000fd2000f8e183f */
[----:B------:R0:W2:Y:S01]  /*90d0*/  SYNCS.PHASECHK.TRANS64.TRYWAIT P0, [UR16], R0 ;  /* 0x00000000ff0075a7 */ /* 0x0000a20008000150 */
[----:B------:R-:W-:Y:S05]  /*90e0*/  @!P1 BRA `(.L_x_25) ;  /* 0x0000000000049947 */ /* 0x000fea0003800000 */
[----:B------:R-:W-:Y:S01]  /*90f0*/  BPT.TRAP 0x1 ;  /* 0x000000040000795c */ /* 0x000fe20000300000 */
.L_x_25:
[----:B--2---:R-:W-:Y:S05]  /*9100*/  @P0 BRA `(.L_x_26) ;  /* 0x0000000000080947 */ /* 0x004fea0003800000 */
[----:B------:R-:W2:Y:S02]  /*9110*/  SYNCS.PHASECHK.TRANS64.TRYWAIT P0, [UR16], R0 ;  /* 0x00000000ff0075a7 */ /* 0x000ea40008000150 */
[----:B--2---:R-:W-:Y:S05]  /*9120*/  @!P0 BRA `(.L_x_27) ;  /* 0x0000020c00088947 */ /* 0x004fea0003800000 */
.L_x_26:
        /* <DEDUP_REMOVED lines=64> */
[----:B--2---:R-:W2:Y:S04]  /*9530*/  LDL.LU.64 R108, [R1] ;  /* 0x00000000016c7983 */ /* 0x004ea80000300a00 */
        /* <DEDUP_REMOVED lines=64> */
[----:B------:R-:W-:Y:S01]  /*9940*/  UISETP.NE.AND UP0, UPT, UR7, URZ, UPT ;  /* 0x0000003f0700728c */ /* 0x000fe2000bf05270 */
[----:B------:R-:W-:Y:S01]  /*9950*/  STL [R1+0x8c4], R23 ;  /* 0x0008c41701007387 */ /* 0x000fe20000100800 */
[----:B------:R-:W-:Y:S02]  /*9960*/  USHF.R.U32.HI UR16, URZ, 0x4, UR16 ;  /* 0x000000043f107899 */ /* 0x000fe40008011610 */
[----:B------:R-:W-:Y:S01]  /*9970*/  USEL UR8, UR8, URZ, !UP0 ;  /* 0x0000003f08087287 */ /* 0x000fe2000c000000 */
[----:B------:R-:W-:Y:S01]  /*9980*/  STL [R1+0x8c0], R22 ;  /* 0x0008c01601007387 */ /* 0x000fe20000100800 */
[----:B------:R-:W-:Y:S02]  /*9990*/  ULOP3.LUT UR16, UR16, 0x3fff, URZ, 0xc0, !UPT ;  /* 0x00003fff10107892 */ /* 0x000fe4000f8ec03f */
[----:B------:R-:W-:Y:S01]  /*99a0*/  UISETP.NE.U32.AND UP0, UPT, UR8, URZ, UPT ;  /* 0x0000003f0800728c */ /* 0x000fe2000bf05070 */
[----:B------:R-:W-:Y:S01]  /*99b0*/  STL [R1+0x8bc], R21 ;  /* 0x0008bc1501007387 */ /* 0x000fe20000100800 */
[----:B------:R-:W-:-:S02]  /*99c0*/  ULOP3.LUT UR7, UR11, 0x10000, URZ, 0xfc, !UPT ;  /* 0x000100000b077892 */ /* 0x000fc4000f8efc3f */
[----:B------:R-:W-:Y:S01]  /*99d0*/  ULOP3.LUT UR8, UR16, 0x10000, URZ, 0xfc, !UPT ;  /* 0x0001000010087892 */ /* 0x000fe2000f8efc3f */
[----:B------:R-:W-:Y:S01]  /*99e0*/  STL [R1+0x8b8], R20 ;  /* 0x0008b81401007387 */ /* 0x000fe20000100800 */
[----:B------:R-:W-:Y:S02]  /*99f0*/  ULEA UR7, UR23, UR7, 0xb ;  /* 0x0000000717077291 */ /* 0x000fe4000f8e583f */
[----:B------:R-:W-:Y:S01]  /*9a00*/  ULEA UR8, UR23, UR8, 0xb ;  /* 0x0000000817087291 */ /* 0x000fe2000f8e583f */
[----:B------:R-:W-:Y:S01]  /*9a10*/  STL [R1+0x8b4], R19 ;  /* 0x0008b41301007387 */ /* 0x000fe20000100800 */
[----:B------:R-:W-:Y:S01]  /*9a20*/  UMOV UR17, 0x40000040 ;  /* 0x4000004000117882 */ /* 0x000fe20000000000 */
[----:B------:R-:W-:Y:S02]  /*9a30*/  UMOV UR19, 0x40000040 ;  /* 0x4000004000137882 */ /* 0x000fe40000000000 */
[----:B------:R-:W-:Y:S01]  /*9a40*/  UMOV UR16, UR7 ;  /* 0x0000000700107c82 */ /* 0x000fe20008000000 */
[----:B------:R-:W-:Y:S01]  /*9a50*/  STL [R1+0x8b0], R18 ;  /* 0x0008b01201007387 */ /* 0x000fe20000100800 */
[----:B------:R-:W-:-:S03]  /*9a60*/  UMOV UR18, UR8 ;  /* 0x0000000800127c82 */ /* 0x000fc60008000000 */
[----:B------:R-:W-:Y:S04]  /*9a70*/  STL [R1+0x8ac], R17 ;  /* 0x0008ac1101007387 */ /* 0x000fe80000100800 */
        /* <DEDUP_REMOVED lines=14> */
[----:B-----5:R-:W-:Y:S01]  /*9b60*/  STL [R1+0x870], R2 ;  /* 0x0008700201007387 */ /* 0x020fe20000100800 */
[----:B--2---:R-:W-:-:S06]  /*9b70*/  WARPGROUP.ARRIVE ;  /* 0x00000000000079c5 */ /* 0x004fcc0000000000 */
[----:B------:R-:W-:Y:S03]  /*9b80*/  QGMMA.64x256x32.F32.E4M3.E4M3 R108, gdesc[UR16], R108, UP0, gsb0 ;  /* 0x03e00000106c79f3 */ /* 0x000fe6000b80086c */
        /* <DEDUP_REMOVED lines=65> */
[----:B--2---:R-:W2:Y:S04]  /*9fa0*/  LDL.LU.64 R234, [R1+0xcc0] ;  /* 0x000cc00001ea7983 */ /* 0x004ea80000300a00 */
[----:B------:R-:W3:Y:S04]  /*9fb0*/  LDL.LU.64 R232, [R1+0xcb8] ;  /* 0x000cb80001e87983 */ /* 0x000ee80000300a00 */
[----:B------:R-:W4:Y:S04]  /*9fc0*/  LDL.LU.64 R230, [R1+0xcb0] ;  /* 0x000cb00001e67983 */ /* 0x000f280000300a00 */
        /* <DEDUP_REMOVED lines=60> */
[----:B------:R-:W4:Y:S01]  /*a390*/  LDL.LU.64 R108, [R1+0xac8] ;  /* 0x000ac800016c7983 */ /* 0x000f220000300a00 */
[----:B------:R-:W-:Y:S01]  /*a3a0*/  UIADD3 UR16, UR7, 0x400, URZ ;  /* 0x0000040007107890 */ /* 0x000fe2000fffe03f */
[----:B------:R-:W-:-:S02]  /*a3b0*/  UMOV UR17, 0x40000040 ;  /* 0x4000004000117882 */ /* 0x000fc40000000000 */
[----:B--2---:R-:W-:Y:S04]  /*a3c0*/  STL.64 [R1+0xac0], R234 ;  /* 0x000ac0ea01007387 */ /* 0x004fe80000100a00 */
[----:B---3--:R-:W-:Y:S04]  /*a3d0*/  STL.64 [R1+0xab8], R232 ;  /* 0x000ab8e801007387 */ /* 0x008fe80000100a00 */
[----:B----4-:R-:W-:Y:S04]  /*a3e0*/  STL.64 [R1+0xab0], R230 ;  /* 0x000ab0e601007387 */ /* 0x010fe80000100a00 */
        /* <DEDUP_REMOVED lines=38> */
[----:B------:R-:W-:Y:S01]  /*a650*/  STL.64 [R1+0x978], R152 ;  /* 0x0009789801007387 */ /* 0x000fe20000100a00 */
[----:B------:R-:W-:-:S06]  /*a660*/  WARPGROUP.ARRIVE ;  /* 0x00000000000079c5 */ /* 0x000fcc0000000000 */
[----:B------:R-:W-:Y:S03]  /*a670*/  QGMMA.64x256x32.F32.E4M3.E4M3 R24, gdesc[UR16], R24, UP0, gsb0 ;  /* 0x03e00000101879f3 */ /* 0x000fe6000b800818 */
        /* <DEDUP_REMOVED lines=91> */
[----:B--2---:R-:W-:-:S06]  /*ac30*/  WARPGROUP.ARRIVE ;  /* 0x00000000000079c5 */ /* 0x004fcc0000000000 */
[----:B------:R-:W-:Y:S03]  /*ac40*/  QGMMA.64x256x32.F32.E4M3.E4M3 R108, gdesc[UR16], R108, gsb0 ;  /* 0x03e00000106c79f3 */ /* 0x000fe6000800086c */
[----:B------:R-:W-:Y:S02]  /*ac50*/  WARPGROUP.DEPBAR.LE gsb0, 0x0 ;  /* 0x00008000000079c5 */ /* 0x000fe40000010000 */
[----:B------:R-:W-:Y:S01]  /*ac60*/  STL.64 [R1], R108 ;  /* 0x0000006c01007387 */ /* 0x000fe20000100a00 */
[----:B------:R-:W-:Y:S02]  /*ac70*/  IMAD.MOV.U32 R2, RZ, RZ, R234 ;  /* 0x000000ffff027224 */ /* 0x000fe400078e00ea */
[----:B0-----:R-:W-:Y:S01]  /*ac80*/  IMAD.MOV.U32 R0, RZ, RZ, R235 ;  /* 0x000000ffff007224 */ /* 0x001fe200078e00eb */
        /* <DEDUP_REMOVED lines=31> */
[----:B------:R-:W-:-:S03]  /*ae80*/  IMAD.MOV.U32 R23, RZ, RZ, R213 ;  /* 0x000000ffff177224 */ /* 0x000fc600078e00d5 */
        /* <DEDUP_REMOVED lines=40> */
[----:B------:R0:W-:Y:S04]  /*b110*/  STL [R1+0x1a0], R212 ;  /* 0x0001a0d401007387 */ /* 0x0001e80000100800 */
[----:B------:R-:W2:Y:S04]  /*b120*/  LDL.LU.64 R234, [R1+0xac0] ;  /* 0x000ac00001ea7983 */ /* 0x000ea80000300a00 */
        /* <DEDUP_REMOVED lines=10> */
[----:B0-----:R-:W4:Y:S04]  /*b1d0*/  LDL.LU.64 R212, [R1+0xa68] ;  /* 0x000a680001d47983 */ /* 0x001f280000300a00 */
        /* <DEDUP_REMOVED lines=248> */
[----:B------:R-:W-:Y:S01]  /*c160*/  IMAD.MOV.U32 R235, RZ, RZ, R0 ;  /* 0x000000ffffeb7224 */ /* 0x000fe200078e0000 */
[----:B------:R-:W-:Y:S01]  /*c170*/  UIADD3 UR16, UR7, 0x4, URZ ;  /* 0x0000000407107890 */ /* 0x000fe2000fffe03f */
[----:B------:R0:W5:Y:S01]  /*c180*/  LDL.LU R23, [R1+0x8c4] ;  /* 0x0008c40001177983 */ /* 0x0001620000300800 */
[----:B------:R-:W-:Y:S01]  /*c190*/  UIADD3 UR18, UR8, 0x4, URZ ;  /* 0x0000000408127890 */ /* 0x000fe2000fffe03f */
[----:B------:R-:W-:Y:S01]  /*c1a0*/  UMOV UR17, 0x40000040 ;  /* 0x4000004000117882 */ /* 0x000fe20000000000 */
[----:B------:R-:W-:Y:S01]  /*c1b0*/  UMOV UR19, 0x40000040 ;  /* 0x4000004000137882 */ /* 0x000fe20000000000 */
[----:B------:R0:W5:Y:S04]  /*c1c0*/  LDL.LU R22, [R1+0x8c0] ;  /* 0x0008c00001167983 */ /* 0x0001680000300800 */
        /* <DEDUP_REMOVED lines=19> */
[----:B------:R0:W5:Y:S01]  /*c300*/  LDL.LU R2, [R1+0x870] ;  /* 0x0008700001027983 */ /* 0x0001620000300800 */
        /* <DEDUP_REMOVED lines=336> */
[----:B--2---:R0:W5:Y:S04]  /*d810*/  LDL.LU.64 R234, [R1+0x668] ;  /* 0x0006680001ea7983 */ /* 0x0041680000300a00 */
[----:B------:R0:W5:Y:S04]  /*d820*/  LDL.LU.64 R232, [R1+0x660] ;  /* 0x0006600001e87983 */ /* 0x0001680000300a00 */
        /* <DEDUP_REMOVED lines=64> */
[----:B------:R-:W-:-:S04]  /*dc30*/  UIADD3 UR6, UR6, 0x4, URZ ;  /* 0x0000000406067890 */ /* 0x000fc8000fffe03f */
[----:B------:R-:W-:-:S04]  /*dc40*/  UISETP.NE.AND UP0, UPT, UR6, UR27, UPT ;  /* 0x0000001b0600728c */ /* 0x000fc8000bf05270 */
[----:B------:R-:W-:-:S06]  /*dc50*/  USEL UR7, URZ, 0x1, UP0 ;  /* 0x000000013f077887 */ /* 0x000fcc0008000000 */
[----:B------:R-:W-:Y:S01]  /*dc60*/  ISETP.NE.AND P0, PT, RZ, UR7, PT ;  /* 0x00000007ff007c0c */ /* 0x000fe2000bf05270 */
[----:B--2---:R-:W-:-:S06]  /*dc70*/  WARPGROUP.ARRIVE ;  /* 0x00000000000079c5 */ /* 0x004fcc0000000000 */
[----:B------:R-:W-:Y:S03]  /*dc80*/  QGMMA.64x256x32.F32.E4M3.E4M3 R24, gdesc[UR16], R24, gsb0 ;  /* 0x03e00000101879f3 */ /* 0x000fe60008000818 */
[----:B------:R-:W-:-:S03]  /*dc90*/  WARPGROUP.DEPBAR.LE gsb0, 0x0 ;  /* 0x00008000000079c5 */ /* 0x000fc60000010000 */
[----:B0-----:R-:W-:Y:S05]  /*dca0*/  @!P0 BRA `(.L_x_28) ;  /* 0x0000003800fc8947 */ /* 0x001fea0003800000 */
[----:B-----5:R0:W-:Y:S04]  /*dcb0*/  STL [R1+0x698], R225 ;  /* 0x000698e101007387 */ /* 0x0201e80000100800 */
[----:B------:R2:W-:Y:S01]  /*dcc0*/  STL [R1+0x694], R226 ;  /* 0x000694e201007387 */ /* 0x0005e20000100800 */
[----:B0-----:R-:W-:-:S03]  /*dcd0*/  IMAD.MOV.U32 R225, RZ, RZ, R0 ;  /* 0x000000ffffe17224 */ /* 0x001fc600078e0000 */
[----:B--2---:R-:W2:Y:S04]  /*dce0*/  LDL R226, [R1+0x4] ;  /* 0x0000040001e27983 */ /* 0x004ea80000100800 */
[----:B------:R0:W-:Y:S04]  /*dcf0*/  STL [R1+0x690], R227 ;  /* 0x000690e301007387 */ /* 0x0001e80000100800 */
[----:B0-----:R-:W3:Y:S04]  /*dd00*/  LDL R227, [R1+0x8] ;  /* 0x0000080001e37983 */ /* 0x001ee80000100800 */
[----:B------:R0:W-:Y:S04]  /*dd10*/  STL [R1+0x68c], R228 ;  /* 0x00068ce401007387 */ /* 0x0001e80000100800 */
[----:B0-----:R-:W4:Y:S04]  /*dd20*/  LDL R228, [R1+0xc] ;  /* 0x00000c0001e47983 */ /* 0x001f280000100800 */
        /* <DEDUP_REMOVED lines=211> */
[----:B0-----:R-:W4:Y:S04]  /*ea60*/  LDL.LU R122, [R1+0x200] ;  /* 0x00020000017a7983 */ /* 0x001f280000300800 */
        /* <DEDUP_REMOVED lines=10> */
[----:B------:R-:W4:Y:S04]  /*eb10*/  LDL.LU R0, [R1+0x22c] ;  /* 0x00022c0001007983 */ /* 0x000f280000300800 */
        /* <DEDUP_REMOVED lines=37> */
[----:B0-----:R-:W4:Y:S04]  /*ed70*/  LDL.LU R146, [R1+0x210] ;  /* 0x0002100001927983 */ /* 0x001f280000300800 */
[----:B------:R0:W-:Y:S01]  /*ed80*/  STL [R1+0x480], R147 ;  /* 0x0004809301007387 */ /* 0x0001e20000100800 */
[----:B------:R-:W-:-:S03]  /*ed90*/  FADD R2, R225, R2 ;  /* 0x00000002e1027221 */ /* 0x000fc60000000000 */
[----:B0-----:R-:W4:Y:S04]  /*eda0*/  LDL R147, [R1+0x1f8] ;  /* 0x0001f80001937983 */ /* 0x001f280000100800 */
[----:B------:R0:W-:Y:S01]  /*edb0*/  STL [R1+0x47c], R148 ;  /* 0x00047c9401007387 */ /* 0x0001e20000100800 */
[----:B--2---:R-:W-:-:S01]  /*edc0*/  FADD R3, R226, R3 ;  /* 0x00000003e2037221 */ /* 0x004fc20000000000 */
[----:B---3--:R-:W-:Y:S02]  /*edd0*/  FADD R4, R227, R4 ;  /* 0x00000004e3047221 */ /* 0x008fe40000000000 */
[----:B0-----:R-:W2:Y:S04]  /*ede0*/  LDL R148, [R1+0x1c0] ;  /* 0x0001c00001947983 */ /* 0x001ea80000100800 */
[----:B------:R0:W-:Y:S01]  /*edf0*/  STL [R1+0x478], R149 ;  /* 0x0004789501007387 */ /* 0x0001e20000100800 */
[----:B----4-:R-:W-:-:S01]  /*ee00*/  FADD R5, R228, R5 ;  /* 0x00000005e4057221 */ /* 0x010fc20000000000 */
[----:B------:R-:W-:-:S02]  /*ee10*/  FADD R6, R229, R6 ;  /* 0x00000006e5067221 */ /* 0x000fc40000000000 */
[----:B0-----:R-:W3:Y:S04]  /*ee20*/  LDL R149, [R1+0x1f4] ;  /* 0x0001f40001957983 */ /* 0x001ee80000100800 */
[----:B------:R0:W-:Y:S01]  /*ee30*/  STL [R1+0x474], R150 ;  /* 0x0004749601007387 */ /* 0x0001e20000100800 */
[----:B------:R-:W-:-:S01]  /*ee40*/  FADD R7, R230, R7 ;  /* 0x00000007e6077221 */ /* 0x000fc20000000000 */
[----:B------:R-:W-:Y:S02]  /*ee50*/  FADD R8, R231, R8 ;  /* 0x00000008e7087221 */ /* 0x000fe40000000000 */
[----:B0-----:R-:W4:Y:S04]  /*ee60*/  LDL.LU R150, [R1+0x20c] ;  /* 0x00020c0001967983 */ /* 0x001f280000300800 */
[----:B------:R0:W-:Y:S01]  /*ee70*/  STL [R1+0x470], R151 ;  /* 0x0004709701007387 */ /* 0x0001e20000100800 */
[----:B------:R-:W-:-:S01]  /*ee80*/  FADD R9, R232, R9 ;  /* 0x00000009e8097221 */ /* 0x000fc20000000000 */
[----:B------:R-:W-:-:S02]  /*ee90*/  FADD R10, R233, R10 ;  /* 0x0000000ae90a7221 */ /* 0x000fc40000000000 */
[----:B0-----:R-:W3:Y:S04]  /*eea0*/  LDL R151, [R1+0x1f0] ;  /* 0x0001f00001977983 */ /* 0x001ee80000100800 */
[----:B------:R-:W2:Y:S04]  /*eeb0*/  LDL.LU R225, [R1+0x698] ;  /* 0x0006980001e17983 */ /* 0x000ea80000300800 */
[----:B------:R-:W4:Y:S04]  /*eec0*/  LDL.LU R226, [R1+0x694] ;  /* 0x0006940001e27983 */ /* 0x000f280000300800 */
[----:B------:R-:W3:Y:S04]  /*eed0*/  LDL.LU R227, [R1+0x690] ;  /* 0x0006900001e37983 */ /* 0x000ee80000300800 */
[----:B------:R-:W3:Y:S04]  /*eee0*/  LDL.LU R228, [R1+0x68c] ;  /* 0x00068c0001e47983 */ /* 0x000ee80000300800 */
[----:B------:R-:W3:Y:S01]  /*eef0*/  LDL.LU R229, [R1+0x688] ;  /* 0x0006880001e57983 */ /* 0x000ee20000300800 */
[----:B------:R-:W-:-:S03]  /*ef00*/  FADD R11, R234, R11 ;  /* 0x0000000bea0b7221 */ /* 0x000fc60000000000 */
[----:B------:R-:W3:Y:S01]  /*ef10*/  LDL.LU R230, [R1+0x684] ;  /* 0x0006840001e67983 */ /* 0x000ee20000300800 */
[----:B------:R-:W-:-:S03]  /*ef20*/  FADD R12, R235, R12 ;  /* 0x0000000ceb0c7221 */ /* 0x000fc60000000000 */
[----:B------:R-:W3:Y:S04]  /*ef30*/  LDL.LU R231, [R1+0x680] ;  /* 0x0006800001e77983 */ /* 0x000ee80000300800 */
[----:B------:R-:W3:Y:S04]  /*ef40*/  LDL.LU R232, [R1+0x67c] ;  /* 0x00067c0001e87983 */ /* 0x000ee80000300800 */
[----:B------:R-:W3:Y:S04]  /*ef50*/  LDL.LU R233, [R1+0x678] ;  /* 0x0006780001e97983 */ /* 0x000ee80000300800 */
[----:B------:R-:W3:Y:S04]  /*ef60*/  LDL.LU R234, [R1+0x674] ;  /* 0x0006740001ea7983 */ /* 0x000ee80000300800 */
[----:B------:R-:W3:Y:S01]  /*ef70*/  LDL.LU R235, [R1+0x670] ;  /* 0x0006700001eb7983 */ /* 0x000ee20000300800 */
[----:B------:R-:W-:-:S01]  /*ef80*/  FADD R13, R24, R13 ;  /* 0x0000000d180d7221 */ /* 0x000fc20000000000 */
[----:B------:R-:W-:Y:S01]  /*ef90*/  FADD R14, R25, R14 ;  /* 0x0000000e190e7221 */ /* 0x000fe20000000000 */
[----:B------:R-:W-:-:S01]  /*efa0*/  FADD R15, R26, R15 ;  /* 0x0000000f1a0f7221 */ /* 0x000fc20000000000 */
[----:B------:R-:W3:Y:S01]  /*efb0*/  LDL.LU R24, [R1+0x66c] ;  /* 0x00066c0001187983 */ /* 0x000ee20000300800 */
[----:B------:R-:W-:-:S01]  /*efc0*/  FADD R16, R27, R16 ;  /* 0x000000101b107221 */ /* 0x000fc20000000000 */
[----:B------:R-:W-:-:S02]  /*efd0*/  FADD R17, R28, R17 ;  /* 0x000000111c117221 */ /* 0x000fc40000000000 */
[----:B------:R-:W3:Y:S01]  /*efe0*/  LDL.LU R25, [R1+0x668] ;  /* 0x0006680001197983 */ /* 0x000ee20000300800 */
[----:B------:R-:W-:-:S03]  /*eff0*/  FADD R18, R29, R18 ;  /* 0x000000121d127221 */ /* 0x000fc60000000000 */
        /* <DEDUP_REMOVED lines=157> */
[----:B--2---:R-:W-:-:S03]  /*f9d0*/  FADD R225, R108, R225 ;  /* 0x000000e16ce17221 */ /* 0x004fc60000000000 */
[----:B------:R-:W2:Y:S01]  /*f9e0*/  LDL.LU R105, [R1+0x528] ;  /* 0x0005280001697983 */ /* 0x000ea20000300800 */
[----:B----4-:R-:W-:-:S03]  /*f9f0*/  FADD R226, R109, R226 ;  /* 0x000000e26de27221 */ /* 0x010fc60000000000 */
[----:B------:R-:W4:Y:S01]  /*fa00*/  LDL.LU R106, [R1+0x524] ;  /* 0x00052400016a7983 */ /* 0x000f220000300800 */
[----:B---3--:R-:W-:-:S03]  /*fa10*/  FADD R227, R110, R227 ;  /* 0x000000e36ee37221 */ /* 0x008fc60000000000 */
        /* <DEDUP_REMOVED lines=15> */
[----:B------:R-:W-:-:S01]  /*fb10*/  FADD R235, R118, R235 ;  /* 0x000000eb76eb7221 */ /* 0x000fc20000000000 */
[----:B------:R-:W-:Y:S02]  /*fb20*/  FADD R122, R121, R122 ;  /* 0x0000007a797a7221 */ /* 0x000fe40000000000 */
[----:B------:R-:W3:Y:S01]  /*fb30*/  LDL.LU R115, [R1+0x500] ;  /* 0x0005000001737983 */ /* 0x000ee20000300800 */
[----:B------:R-:W-:-:S03]  /*fb40*/  FADD R236, R119, R236 ;  /* 0x000000ec77ec7221 */ /* 0x000fc60000000000 */
[----:B------:R-:W3:Y:S01]  /*fb50*/  LDL.LU R116, [R1+0x4fc] ;  /* 0x0004fc0001747983 */ /* 0x000ee20000300800 */
[----:B------:R-:W-:-:S03]  /*fb60*/  FADD R237, R120, R237 ;  /* 0x000000ed78ed7221 */ /* 0x000fc60000000000 */
[----:B------:R-:W3:Y:S01]  /*fb70*/  LDL.LU R117, [R1+0x4f8] ;  /* 0x0004f80001757983 */ /* 0x000ee20000300800 */
[----:B------:R-:W-:-:S03]  /*fb80*/  FADD R124, R123, R124 ;  /* 0x0000007c7b7c7221 */ /* 0x000fc60000000000 */
[----:B------:R-:W3:Y:S04]  /*fb90*/  LDL.LU R118, [R1+0x4f4] ;  /* 0x0004f40001767983 */ /* 0x000ee80000300800 */
[----:B------:R-:W3:Y:S01]  /*fba0*/  LDL.LU R119, [R1+0x4f0] ;  /* 0x0004f00001777983 */ /* 0x000ee20000300800 */
[----:B------:R-:W-:-:S03]  /*fbb0*/  FADD R126, R125, R126 ;  /* 0x0000007e7d7e7221 */ /* 0x000fc60000000000 */
[----:B------:R-:W3:Y:S04]  /*fbc0*/  LDL.LU R120, [R1+0x4ec] ;  /* 0x0004ec0001787983 */ /* 0x000ee80000300800 */
[----:B------:R-:W3:Y:S04]  /*fbd0*/  LDL.LU R121, [R1+0x4e8] ;  /* 0x0004e80001797983 */ /* 0x000ee80000300800 */
[----:B------:R0:W-:Y:S01]  /*fbe0*/  STL [R1+0x200], R122 ;  /* 0x0002007a01007387 */ /* 0x0001e20000100800 */
[----:B------:R-:W-:-:S01]  /*fbf0*/  FADD R150, R127, R150 ;  /* 0x000000967f967221 */ /* 0x000fc20000000000 */
[----:B------:R-:W-:Y:S01]  /*fc00*/  FADD R146, R148, R146 ;  /* 0x0000009294927221 */ /* 0x000fe20000000000 */
[----:B------:R-:W-:-:S01]  /*fc10*/  FADD R143, R144, R143 ;  /* 0x0000008f908f7221 */ /* 0x000fc20000000000 */
[----:B------:R-:W-:Y:S01]  /*fc20*/  FADD R141, R142, R141 ;  /* 0x0000008d8e8d7221 */ /* 0x000fe20000000000 */
[----:B0-----:R-:W3:Y:S04]  /*fc30*/  LDL.LU R122, [R1+0x4e4] ;  /* 0x0004e400017a7983 */ /* 0x001ee80000300800 */
[----:B------:R-:W3:Y:S04]  /*fc40*/  LDL.LU R123, [R1+0x4e0] ;  /* 0x0004e000017b7983 */ /* 0x000ee80000300800 */
[----:B------:R0:W-:Y:S01]  /*fc50*/  STL [R1+0x204], R124 ;  /* 0x0002047c01007387 */ /* 0x0001e20000100800 */
[----:B------:R-:W-:-:S01]  /*fc60*/  FADD R139, R140, R139 ;  /* 0x0000008b8c8b7221 */ /* 0x000fc20000000000 */
[----:B------:R-:W-:Y:S01]  /*fc70*/  FADD R137, R138, R137 ;  /* 0x000000898a897221 */ /* 0x000fe20000000000 */
[----:B------:R-:W-:-:S01]  /*fc80*/  FADD R135, R136, R135 ;  /* 0x0000008788877221 */ /* 0x000fc20000000000 */
[----:B0-----:R-:W3:Y:S04]  /*fc90*/  LDL.LU R124, [R1+0x4dc] ;  /* 0x0004dc00017c7983 */ /* 0x001ee80000300800 */
[----:B------:R-:W3:Y:S04]  /*fca0*/  LDL.LU R125, [R1+0x4d8] ;  /* 0x0004d800017d7983 */ /* 0x000ee80000300800 */
[----:B------:R0:W-:Y:S01]  /*fcb0*/  STL [R1+0x208], R126 ;  /* 0x0002087e01007387 */ /* 0x0001e20000100800 */
[----:B------:R-:W-:-:S01]  /*fcc0*/  FADD R131, R133, R131 ;  /* 0x0000008385837221 */ /* 0x000fc20000000000 */
[----:B------:R-:W-:-:S02]  /*fcd0*/  FADD R0, R129, R0 ;  /* 0x0000000081007221 */ /* 0x000fc40000000000 */
[----:B0-----:R-:W3:Y:S04]  /*fce0*/  LDL.LU R126, [R1+0x4d4] ;  /* 0x0004d400017e7983 */ /* 0x001ee80000300800 */
[----:B------:R-:W3:Y:S04]  /*fcf0*/  LDL.LU R127, [R1+0x4d0] ;  /* 0x0004d000017f7983 */ /* 0x000ee80000300800 */
[----:B------:R-:W-:Y:S04]  /*fd00*/  STL [R1+0x20c], R150 ;  /* 0x00020c9601007387 */ /* 0x000fe80000100800 */
[----:B------:R-:W-:Y:S04]  /*fd10*/  STL [R1+0x210], R146 ;  /* 0x0002109201007387 */ /* 0x000fe80000100800 */
[----:B------:R-:W-:Y:S04]  /*fd20*/  STL [R1+0x214], R143 ;  /* 0x0002148f01007387 */ /* 0x000fe80000100800 */
[----:B------:R-:W-:Y:S04]  /*fd30*/  STL [R1+0x218], R141 ;  /* 0x0002188d01007387 */ /* 0x000fe80000100800 */
[----:B------:R-:W-:Y:S04]  /*fd40*/  STL [R1+0x21c], R139 ;  /* 0x00021c8b01007387 */ /* 0x000fe80000100800 */
[----:B------:R-:W-:Y:S04]  /*fd50*/  STL [R1+0x220], R137 ;  /* 0x0002208901007387 */ /* 0x000fe80000100800 */
[----:B------:R-:W2:Y:S04]  /*fd60*/  LDL.LU R129, [R1+0x230] ;  /* 0x0002300001817983 */ /* 0x000ea80000300800 */
[----:B------:R-:W-:Y:S04]  /*fd70*/  STL [R1+0x224], R135 ;  /* 0x0002248701007387 */ /* 0x000fe80000100800 */
[----:B------:R0:W-:Y:S04]  /*fd80*/  STL [R1+0x228], R131 ;  /* 0x0002288301007387 */ /* 0x0001e80000100800 */
[----:B0-----:R-:W4:Y:S04]  /*fd90*/  LDL.LU R131, [R1+0x234] ;  /* 0x0002340001837983 */ /* 0x001f280000300800 */
[----:B------:R-:W3:Y:S04]  /*fda0*/  LDL.LU R133, [R1+0x238] ;  /* 0x0002380001857983 */ /* 0x000ee80000300800 */
[----:B------:R0:W-:Y:S04]  /*fdb0*/  STL [R1+0x22c], R0 ;  /* 0x00022c0001007387 */ /* 0x0001e80000100800 */
[----:B------:R-:W3:Y:S04]  /*fdc0*/  LDL.LU R135, [R1+0x23c] ;  /* 0x00023c0001877983 */ /* 0x000ee80000300800 */
        /* <DEDUP_REMOVED lines=12> */
[----:B0-----:R-:W3:Y:S01]  /*fe90*/  LDL.LU R0, [R1+0x270] ;  /* 0x0002700001007983 */ /* 0x001ee20000300800 */
[----:B--2---:R-:W-:-:S03]  /*fea0*/  FADD R129, R128, R129 ;  /* 0x0000008180817221 */ /* 0x004fc60000000000 */
[----:B------:R-:W2:Y:S04]  /*feb0*/  LDL.LU R128, [R1+0x4cc] ;  /* 0x0004cc0001807983 */ /* 0x000ea80000300800 */
[----:B------:R0:W-:Y:S04]  /*fec0*/  STL [R1+0x230], R129 ;  /* 0x0002308101007387 */ /* 0x0001e80000100800 */
[----:B0-----:R-:W2:Y:S01]  /*fed0*/  LDL.LU R129, [R1+0x4c8] ;  /* 0x0004c80001817983 */ /* 0x001ea20000300800 */
[----:B----4-:R-:W-:-:S03]  /*fee0*/  FADD R131, R130, R131 ;  /* 0x0000008382837221 */ /* 0x010fc60000000000 */
[----:B------:R-:W4:Y:S01]  /*fef0*/  LDL.LU R130, [R1+0x4c4] ;  /* 0x0004c40001827983 */ /* 0x000f220000300800 */
[----:B---3--:R-:W-:-:S03]  /*ff00*/  FADD R133, R132, R133 ;  /* 0x0000008584857221 */ /* 0x008fc60000000000 */
[----:B------:R0:W-:Y:S01]  /*ff10*/  STL [R1+0x234], R131 ;  /* 0x0002348301007387 */ /* 0x0001e20000100800 */
[----:B------:R-:W-:-:S03]  /*ff20*/  FADD R135, R134, R135 ;  /* 0x0000008786877221 */ /* 0x000fc60000000000 */
[----:B0-----:R-:W3:Y:S01]  /*ff30*/  LDL.LU R131, [R1+0x4c0] ;  /* 0x0004c00001837983 */ /* 0x001ee20000300800 */
[----:B------:R-:W-:-:S03]  /*ff40*/  FADD R150, R151, R150 ;  /* 0x0000009697967221 */ /* 0x000fc60000000000 */
[----:B------:R-:W3:Y:S01]  /*ff50*/  LDL.LU R132, [R1+0x4bc] ;  /* 0x0004bc0001847983 */ /* 0x000ee20000300800 */
[----:B------:R-:W-:-:S03]  /*ff60*/  FADD R148, R149, R148 ;  /* 0x0000009495947221 */ /* 0x000fc60000000000 */
[----:B------:R0:W-:Y:S01]  /*ff70*/  STL [R1+0x238], R133 ;  /* 0x0002388501007387 */ /* 0x0001e20000100800 */
[----:B------:R-:W-:-:S01]  /*ff80*/  FADD R146, R147, R146 ;  /* 0x0000009293927221 */ /* 0x000fc20000000000 */
[----:B------:R-:W-:Y:S02]  /*ff90*/  FADD R144, R145, R144 ;  /* 0x0000009091907221 */ /* 0x000fe40000000000 */
[----:B0-----:R-:W3:Y:S01]  /*ffa0*/  LDL.LU R133, [R1+0x4b8] ;  /* 0x0004b80001857983 */ /* 0x001ee20000300800 */
[----:B------:R-:W-:-:S03]  /*ffb0*/  FADD R143, R24, R143 ;  /* 0x0000008f188f7221 */ /* 0x000fc60000000000 */
[----:B------:R-:W3:Y:S01]  /*ffc0*/  LDL.LU R134, [R1+0x4b4] ;  /* 0x0004b40001867983 */ /* 0x000ee20000300800 */
[----:B------:R-:W-:-:S03]  /*ffd0*/  FADD R142, R25, R142 ;  /* 0x0000008e198e7221 */ /* 0x000fc60000000000 */
[----:B------:R0:W-:Y:S01]  /*ffe0*/  STL [R1+0x23c], R135 ;  /* 0x00023c8701007387 */ /* 0x0001e20000100800 */
[----:B------:R-:W-:-:S01]  /*fff0*/  FADD R141, R26, R141 ;  /* 0x0000008d1a8d7221 */ /* 0x000fc20000000000 */
[----:B------:R-:W-:Y:S01]  /*10000*/  FADD R140, R27, R140 ;  /* 0x0000008c1b8c7221 */ /* 0x000fe20000000000 */
[----:B------:R-:W-:-:S01]  /*10010*/  FADD R139, R28, R139 ;  /* 0x0000008b1c8b7221 */ /* 0x000fc20000000000 */
[----:B0-----:R-:W3:Y:S01]  /*10020*/  LDL.LU R135, [R1+0x4b0] ;  /* 0x0004b00001877983 */ /* 0x001ee20000300800 */
[----:B------:R-:W-:-:S03]  /*10030*/  FADD R138, R29, R138 ;  /* 0x0000008a1d8a7221 */ /* 0x000fc60000000000 */
[----:B------:R0:W-:Y:S01]  /*10040*/  STL [R1+0x240], R150 ;  /* 0x0002409601007387 */ /* 0x0001e20000100800 */
[----:B------:R-:W-:-:S03]  /*10050*/  FADD R137, R30, R137 ;  /* 0x000000891e897221 */ /* 0x000fc60000000000 */
[----:B------:R1:W-:Y:S01]  /*10060*/  STL [R1+0x244], R148 ;  /* 0x0002449401007387 */ /* 0x0003e20000100800 */
[----:B------:R-:W-:-:S03]  /*10070*/  FADD R136, R31, R136 ;  /* 0x000000881f887221 */ /* 0x000fc60000000000 */
[----:B------:R1:W-:Y:S01]  /*10080*/  STL [R1+0x248], R146 ;  /* 0x0002489201007387 */ /* 0x0003e20000100800 */
[----:B------:R-:W-:-:S03]  /*10090*/  FADD R0, R32, R0 ;  /* 0x0000000020007221 */ /* 0x000fc60000000000 */
[----:B------:R1:W-:Y:S04]  /*100a0*/  STL [R1+0x24c], R144 ;  /* 0x00024c9001007387 */ /* 0x0003e80000100800 */
[----:B------:R1:W-:Y:S04]  /*100b0*/  STL [R1+0x250], R143 ;  /* 0x0002508f01007387 */ /* 0x0003e80000100800 */
[----:B------:R1:W-:Y:S04]  /*100c0*/  STL [R1+0x254], R142 ;  /* 0x0002548e01007387 */ /* 0x0003e80000100800 */
[----:B------:R1:W-:Y:S04]  /*100d0*/  STL [R1+0x258], R141 ;  /* 0x0002588d01007387 */ /* 0x0003e80000100800 */
[----:B------:R1:W-:Y:S04]  /*100e0*/  STL [R1+0x25c], R140 ;  /* 0x00025c8c01007387 */ /* 0x0003e80000100800 */
[----:B------:R1:W-:Y:S04]  /*100f0*/  STL [R1+0x260], R139 ;  /* 0x0002608b01007387 */ /* 0x0003e80000100800 */
[----:B------:R1:W-:Y:S04]  /*10100*/  STL [R1+0x264], R138 ;  /* 0x0002648a01007387 */ /* 0x0003e80000100800 */
[----:B------:R-:W2:Y:S04]  /*10110*/  LDL.LU R151, [R1+0x274] ;  /* 0x0002740001977983 */ /* 0x000ea80000300800 */
[----:B------:R1:W-:Y:S04]  /*10120*/  STL [R1+0x268], R137 ;  /* 0x0002688901007387 */ /* 0x0003e80000100800 */
[----:B0-----:R-:W4:Y:S04]  /*10130*/  LDL.LU R150, [R1+0x278] ;  /* 0x0002780001967983 */ /* 0x001f280000300800 */
[----:B------:R0:W-:Y:S04]  /*10140*/  STL [R1+0x26c], R136 ;  /* 0x00026c8801007387 */ /* 0x0001e80000100800 */
[----:B------:R-:W3:Y:S04]  /*10150*/  LDL.LU R149, [R1+0x27c] ;  /* 0x00027c0001957983 */ /* 0x000ee80000300800 */
[----:B------:R0:W-:Y:S04]  /*10160*/  STL [R1+0x270], R0 ;  /* 0x0002700001007387 */ /* 0x0001e80000100800 */
[----:B-1----:R-:W3:Y:S04]  /*10170*/  LDL.LU R148, [R1+0x280] ;  /* 0x0002800001947983 */ /* 0x002ee80000300800 */
        /* <DEDUP_REMOVED lines=11> */
[----:B0-----:R-:W3:Y:S04]  /*10230*/  LDL.LU R136, [R1+0x2b0] ;  /* 0x0002b00001887983 */ /* 0x001ee80000300800 */
[----:B------:R-:W3:Y:S01]  /*10240*/  LDL.LU R0, [R1+0x2b4] ;  /* 0x0002b40001007983 */ /* 0x000ee20000300800 */
[----:B--2---:R-:W-:-:S05]  /*10250*/  FADD R151, R33, R151 ;  /* 0x0000009721977221 */ /* 0x004fca0000000000 */
[----:B------:R0:W-:Y:S01]  /*10260*/  STL [R1+0x274], R151 ;  /* 0x0002749701007387 */ /* 0x0001e20000100800 */
[----:B----4-:R-:W-:-:S05]  /*10270*/  FADD R150, R34, R150 ;  /* 0x0000009622967221 */ /* 0x010fca0000000000 */
[----:B------:R1:W-:Y:S01]  /*10280*/  STL [R1+0x278], R150 ;  /* 0x0002789601007387 */ /* 0x0003e20000100800 */
[----:B---3--:R-:W-:-:S05]  /*10290*/  FADD R149, R35, R149 ;  /* 0x0000009523957221 */ /* 0x008fca0000000000 */
[----:B------:R2:W-:Y:S01]  /*102a0*/  STL [R1+0x27c], R149 ;  /* 0x00027c9501007387 */ /* 0x0005e20000100800 */
[----:B------:R-:W-:-:S01]  /*102b0*/  FADD R148, R36, R148 ;  /* 0x0000009424947221 */ /* 0x000fc20000000000 */
[----:B------:R-:W-:-:S04]  /*102c0*/  FADD R147, R37, R147 ;  /* 0x0000009325937221 */ /* 0x000fc80000000000 */
[----:B------:R3:W-:Y:S01]  /*102d0*/  STL [R1+0x280], R148 ;  /* 0x0002809401007387 */ /* 0x0007e20000100800 */
[----:B------:R-:W-:-:S03]  /*102e0*/  FADD R146, R38, R146 ;  /* 0x0000009226927221 */ /* 0x000fc60000000000 */
        /* <DEDUP_REMOVED lines=20> */
[----:B0-----:R-:W4:Y:S01]  /*10430*/  LDL.LU R151, [R1+0x2b8] ;  /* 0x0002b80001977983 */ /* 0x001f220000300800 */
[----:B------:R-:W-:-:S03]  /*10440*/  FADD R0, R49, R0 ;  /* 0x0000000031007221 */ /* 0x000fc60000000000 */
[----:B------:R0:W-:Y:S04]  /*10450*/  STL [R1+0x2ac], R137 ;  /* 0x0002ac8901007387 */ /* 0x0001e80000100800 */
[----:B-1----:R-:W4:Y:S04]  /*10460*/  LDL.LU R150, [R1+0x2bc] ;  /* 0x0002bc0001967983 */ /* 0x002f280000300800 */
[----:B------:R1:W-:Y:S04]  /*10470*/  STL [R1+0x2b0], R136 ;  /* 0x0002b08801007387 */ /* 0x0003e80000100800 */
[----:B--2---:R-:W2:Y:S04]  /*10480*/  LDL.LU R149, [R1+0x2c0] ;  /* 0x0002c00001957983 */ /* 0x004ea80000300800 */
[----:B------:R1:W-:Y:S04]  /*10490*/  STL [R1+0x2b4], R0 ;  /* 0x0002b40001007387 */ /* 0x0003e80000100800 */
[----:B---3--:R-:W3:Y:S04]  /*104a0*/  LDL.LU R148, [R1+0x2c4] ;  /* 0x0002c40001947983 */ /* 0x008ee80000300800 */
[----:B----4-:R-:W4:Y:S04]  /*104b0*/  LDL.LU R147, [R1+0x2c8] ;  /* 0x0002c80001937983 */ /* 0x010f280000300800 */
[----:B------:R-:W4:Y:S04]  /*104c0*/  LDL.LU R146, [R1+0x2cc] ;  /* 0x0002cc0001927983 */ /* 0x000f280000300800 */
        /* <DEDUP_REMOVED lines=8> */
[----:B0-----:R-:W4:Y:S04]  /*10550*/  LDL.LU R137, [R1+0x2f0] ;  /* 0x0002f00001897983 */ /* 0x001f280000300800 */
[----:B-1----:R-:W4:Y:S04]  /*10560*/  LDL.LU R136, [R1+0x2f4] ;  /* 0x0002f40001887983 */ /* 0x002f280000300800 */
[----:B------:R-:W4:Y:S01]  /*10570*/  LDL.LU R0, [R1+0x2f8] ;  /* 0x0002f80001007983 */ /* 0x000f220000300800 */
[----:B------:R-:W-:-:S01]  /*10580*/  FADD R151, R50, R151 ;  /* 0x0000009732977221 */ /* 0x000fc20000000000 */
[----:B------:R-:W-:-:S04]  /*10590*/  FADD R150, R51, R150 ;  /* 0x0000009633967221 */ /* 0x000fc80000000000 */
[----:B------:R0:W-:Y:S01]  /*105a0*/  STL [R1+0x2b8], R151 ;  /* 0x0002b89701007387 */ /* 0x0001e20000100800 */
[----:B--2---:R-:W-:-:S03]  /*105b0*/  FADD R149, R52, R149 ;  /* 0x0000009534957221 */ /* 0x004fc60000000000 */
[----:B------:R1:W-:Y:S01]  /*105c0*/  STL [R1+0x2bc], R150 ;  /* 0x0002bc9601007387 */ /* 0x0003e20000100800 */
[----:B---3--:R-:W-:-:S03]  /*105d0*/  FADD R148, R53, R148 ;  /* 0x0000009435947221 */ /* 0x008fc60000000000 */
[----:B------:R2:W-:Y:S01]  /*105e0*/  STL [R1+0x2c0], R149 ;  /* 0x0002c09501007387 */ /* 0x0005e20000100800 */
[----:B----4-:R-:W-:-:S03]  /*105f0*/  FADD R147, R54, R147 ;  /* 0x0000009336937221 */ /* 0x010fc60000000000 */
        /* <DEDUP_REMOVED lines=198> */
[----:B------:R-:W-:Y:S01]  /*11260*/  STL [R1+0x3c8], R151 ;  /* 0x0003c89701007387 */ /* 0x000fe20000100800 */
[----:B--2---:R-:W-:-:S03]  /*11270*/  FADD R149, R120, R149 ;  /* 0x0000009578957221 */ /* 0x004fc60000000000 */
[----:B------:R-:W-:Y:S01]  /*11280*/  STL [R1+0x3cc], R150 ;  /* 0x0003cc9601007387 */ /* 0x000fe20000100800 */
[----:B---3--:R-:W-:-:S03]  /*11290*/  FADD R148, R121, R148 ;  /* 0x0000009479947221 */ /* 0x008fc60000000000 */
[----:B------:R-:W-:Y:S01]  /*112a0*/  STL [R1+0x3d0], R149 ;  /* 0x0003d09501007387 */ /* 0x000fe20000100800 */
[----:B----4-:R-:W-:-:S03]  /*112b0*/  FADD R147, R122, R147 ;  /* 0x000000937a937221 */ /* 0x010fc60000000000 */
[----:B------:R-:W-:Y:S01]  /*112c0*/  STL [R1+0x3d4], R148 ;  /* 0x0003d49401007387 */ /* 0x000fe20000100800 */
[----:B------:R-:W-:-:S03]  /*112d0*/  FADD R146, R123, R146 ;  /* 0x000000927b927221 */ /* 0x000fc60000000000 */
        /* <DEDUP_REMOVED lines=17> */
[----:B------:R-:W-:-:S01]  /*113f0*/  FADD R137, R132, R137 ;  /* 0x0000008984897221 */ /* 0x000fc20000000000 */
[----:B------:R-:W-:Y:S02]  /*11400*/  FADD R136, R133, R136 ;  /* 0x0000008885887221 */ /* 0x000fe40000000000 */
[----:B------:R-:W-:Y:S04]  /*11410*/  STL [R1+0x3fc], R138 ;  /* 0x0003fc8a01007387 */ /* 0x000fe80000100800 */
[----:B------:R0:W-:Y:S04]  /*11420*/  STL [R1+0x404], R136 ;  /* 0x0004048801007387 */ /* 0x0001e80000100800 */
[----:B------:R1:W-:Y:S04]  /*11430*/  STL [R1+0x400], R137 ;  /* 0x0004008901007387 */ /* 0x0003e80000100800 */
[----:B0-----:R-:W2:Y:S01]  /*11440*/  LDL.LU R136, [R1+0x40c] ;  /* 0x00040c0001887983 */ /* 0x001ea20000300800 */
[----:B------:R-:W-:-:S03]  /*11450*/  FADD R0, R134, R0 ;  /* 0x0000000086007221 */ /* 0x000fc60000000000 */
[----:B-1----:R-:W3:Y:S04]  /*11460*/  LDL.LU R137, [R1+0x410] ;  /* 0x0004100001897983 */ /* 0x002ee80000300800 */
[----:B------:R-:W4:Y:S04]  /*11470*/  LDL.LU R138, [R1+0x414] ;  /* 0x00041400018a7983 */ /* 0x000f280000300800 */
[----:B------:R0:W-:Y:S04]  /*11480*/  STL [R1+0x408], R0 ;  /* 0x0004080001007387 */ /* 0x0001e80000100800 */
        /* <DEDUP_REMOVED lines=13> */
[----:B0-----:R-:W4:Y:S01]  /*11560*/  LDL.LU R0, [R1+0x44c] ;  /* 0x00044c0001007983 */ /* 0x001f220000300800 */
[----:B--2---:R-:W-:-:S05]  /*11570*/  FADD R136, R135, R136 ;  /* 0x0000008887887221 */ /* 0x004fca0000000000 */
[----:B------:R0:W-:Y:S04]  /*11580*/  STL [R1+0x40c], R136 ;  /* 0x00040c8801007387 */ /* 0x0001e80000100800 */
[----:B0-----:R-:W3:Y:S02]  /*11590*/  LDL.LU R136, [R1+0x4ac] ;  /* 0x0004ac0001887983 */ /* 0x001ee40000300800 */
[----:B---3--:R-:W-:-:S05]  /*115a0*/  FADD R137, R136, R137 ;  /* 0x0000008988897221 */ /* 0x008fca0000000000 */
[----:B------:R0:W-:Y:S04]  /*115b0*/  STL [R1+0x410], R137 ;  /* 0x0004108901007387 */ /* 0x0001e80000100800 */
[----:B0-----:R-:W4:Y:S02]  /*115c0*/  LDL.LU R137, [R1+0x4a8] ;  /* 0x0004a80001897983 */ /* 0x001f240000300800 */
[----:B----4-:R-:W-:-:S05]  /*115d0*/  FADD R138, R137, R138 ;  /* 0x0000008a898a7221 */ /* 0x010fca0000000000 */
[----:B------:R0:W-:Y:S04]  /*115e0*/  STL [R1+0x414], R138 ;  /* 0x0004148a01007387 */ /* 0x0001e80000100800 */
[----:B0-----:R-:W2:Y:S02]  /*115f0*/  LDL.LU R138, [R1+0x4a4] ;  /* 0x0004a400018a7983 */ /* 0x001ea40000300800 */
[----:B--2---:R-:W-:-:S05]  /*11600*/  FADD R139, R138, R139 ;  /* 0x0000008b8a8b7221 */ /* 0x004fca0000000000 */
        /* <DEDUP_REMOVED lines=37> */
[----:B0-----:R-:W2:Y:S01]  /*11860*/  LDL.LU R151, [R1+0x470] ;  /* 0x0004700001977983 */ /* 0x001ea20000300800 */
[----:B------:R-:W-:Y:S01]  /*11870*/  UMOV UR6, URZ ;  /* 0x0000003f00067c82 */ /* 0x000fe20008000000 */
[----:B--2---:R-:W-:-:S05]  /*11880*/  FADD R0, R0, R151 ;  /* 0x0000009700007221 */ /* 0x004fca0000000000 */
[----:B------:R0:W-:Y:S02]  /*11890*/  STL [R1+0x44c], R0 ;  /* 0x00044c0001007387 */ /* 0x0001e40000100800 */
.L_x_28:
[----:B------:R-:W-:Y:S05]  /*118a0*/  @!P1 BRA `(.L_x_29) ;  /* 0x0000000000049947 */ /* 0x000fea0003800000 */
[----:B------:R-:W-:Y:S01]  /*118b0*/  BPT.TRAP 0x1 ;  /* 0x000000040000795c */ /* 0x000fe20000300000 */
.L_x_29:
[----:B0-----:R-:W2:Y:S04]  /*118c0*/  LDL R0, [R1+0x450] ;  /* 0x0004500001007983 */ /* 0x001ea80000100800 */
[----:B-----5:R0:W-:Y:S04]  /*118d0*/  STL [R1+0x470], R2 ;  /* 0x0004700201007387 */ /* 0x0201e80000100800 */
[----:B0-----:R-:W3:Y:S01]  /*118e0*/  LDL R2, [R1+0x454] ;  /* 0x0004540001027983 */ /* 0x001ee20000100800 */
[----:B--2---:R-:W-:Y:S01]  /*118f0*/  ISETP.NE.AND P0, PT, R0, RZ, PT ;  /* 0x000000ff0000720c */ /* 0x004fe20003f05270 */
[----:B------:R-:W-:-:S12]  /*11900*/  IMAD.U32 R0, RZ, RZ, UR25 ;  /* 0x00000019ff007e24 */ /* 0x000fd8000f8e00ff */
[----:B------:R-:W-:-:S05]  /*11910*/  @P0 LEA R0, R0, UR12, 0x3 ;  /* 0x0000000c00000c11 */ /* 0x000fca000f8e18ff */
[----:B------:R-:W-:-:S05]  /*11920*/  @P0 VIADD R0, R0, 0x20 ;  /* 0x0000002000000836 */ /* 0x000fca0000000000 */
[----:B---3--:R-:W-:Y:S02]  /*11930*/  @P0 PRMT R0, R2, 0x654, R0 ;  /* 0x0000065402000816 */ /* 0x008fe40000000000 */
[----:B------:R0:W5:Y:S01]  /*11940*/  LDL.LU R2, [R1+0x470] ;  /* 0x0004700001027983 */ /* 0x0001620000300800 */
[----:B------:R-:W-:Y:S01]  /*11950*/  UISETP.GT.U32.AND UP0, UPT, UR13, 0x1, UPT ;  /* 0x000000010d00788c */ /* 0x000fe2000bf04070 */
[----:B------:R0:W-:Y:S05]  /*11960*/  @P0 SYNCS.ARRIVE.TRANS64.RED.A1T0 RZ, [R0+URZ], RZ ;  /* 0x000000ff00ff09a7 */ /* 0x0001ea000810043f */
[----:B------:R-:W-:-:S13]  /*11970*/  PLOP3.LUT P0, PT, PT, PT, UP0, 0x80, 0x0 ;  /* 0x000000000000781c */ /* 0x000fda0003f0f008 */
[----:B0-----:R-:W-:Y:S05]  /*11980*/  @P0 BRA `(.L_x_30) ;  /* 0x0000000000040947 */ /* 0x001fea0003800000 */
[----:B------:R-:W-:Y:S01]  /*11990*/  BPT.TRAP 0x1 ;  /* 0x000000040000795c */ /* 0x000fe20000300000 */
.L_x_30:
[----:B------:R-:W-:Y:S02]  /*119a0*/  UISETP.GT.AND UP2, UPT, UR26, 0x1, UPT ;  /* 0x000000011a00788c */ /* 0x000fe4000bf44270 */
[----:B------:R-:W-:Y:S02]  /*119b0*/  UIADD3 UR23, UR23, 0x1, URZ ;  /* 0x0000000117177890 */ /* 0x000fe4000fffe03f */
[----:B------:R-:W-:Y:S02]  /*119c0*/  UIADD3 UR25, UR25, 0x1, URZ ;  /* 0x0000000119197890 */ /* 0x000fe4000fffe03f */
[----:B------:R-:W-:Y:S01]  /*119d0*/  PLOP3.LUT P0, PT, PT, PT, UP2, 0x80, 0x0 ;  /* 0x000000000000781c */ /* 0x000fe20003f0f028 */
[----:B------:R-:W-:Y:S02]  /*119e0*/  UISETP.NE.AND UP0, UPT, UR23, 0x4, UPT ;  /* 0x000000041700788c */ /* 0x000fe4000bf05270 */
[----:B------:R-:W-:Y:S02]  /*119f0*/  UIADD3 UR16, UR26, -0x1, URZ ;  /* 0xffffffff1a107890 */ /* 0x000fe4000fffe03f */
[----:B------:R-:W-:-:S02]  /*11a00*/  USEL UR8, URZ, 0x1, UP0 ;  /* 0x000000013f087887 */ /* 0x000fc40008000000 */
[----:B------:R-:W-:Y:S02]  /*11a10*/  UISETP.NE.AND UP1, UPT, UR25, 0x4, UPT ;  /* 0x000000041900788c */ /* 0x000fe4000bf25270 */
[----:B------:R-:W-:Y:S02]  /*11a20*/  ULOP3.LUT UR24, UR24, UR8, URZ, 0x3c, !UPT ;  /* 0x0000000818187292 */ /* 0x000fe4000f8e3c3f */
[----:B------:R-:W-:Y:S02]  /*11a30*/  USEL UR23, UR23, URZ, UP0 ;  /* 0x0000003f17177287 */ /* 0x000fe40008000000 */
[----:B------:R-:W-:Y:S01]  /*11a40*/  USEL UR25, UR25, URZ, UP1 ;  /* 0x0000003f19197287 */ /* 0x000fe20008800000 */
[----:B------:R-:W-:Y:S01]  /*11a50*/  UMOV UR8, 0x1 ;  /* 0x0000000100087882 */ /* 0x000fe20000000000 */
[----:B------:R-:W-:Y:S01]  /*11a60*/  UMOV UR26, UR16 ;  /* 0x00000010001a7c82 */ /* 0x000fe20008000000 */
[----:B------:R-:W-:Y:S09]  /*11a70*/  @P0 BRA `(.L_x_31) ;  /* 0xffffff74006c0947 */ /* 0x000ff2000383ffff */
.L_x_23:
[----:B------:R-:W-:-:S04]  /*11a80*/  UISETP.NE.AND UP0, UPT, UR6, URZ, UPT ;  /* 0x0000003f0600728c */ /* 0x000fc8000bf05270 */
[----:B------:R-:W-:-:S06]  /*11a90*/  USEL UR6, URZ, 0x1, !UP0 ;  /* 0x000000013f067887 */ /* 0x000fcc000c000000 */
[----:B------:R-:W-:-:S13]  /*11aa0*/  ISETP.NE.AND P0, PT, RZ, UR6, PT ;  /* 0x00000006ff007c0c */ /* 0x000fda000bf05270 */
[----:B------:R-:W-:Y:S05]  /*11ab0*/  @!P0 BRA `(.L_x_32) ;  /* 0x0000003800188947 */ /* 0x000fea0003800000 */
[----:B------:R2:W-:Y:S04]  /*11ac0*/  STL [R1+0x628], R41 ;  /* 0x0006282901007387 */ /* 0x0005e80000100800 */
[----:B--2---:R-:W2:Y:S04]  /*11ad0*/  LDL.LU R41, [R1] ;  /* 0x0000000001297983 */ /* 0x004ea80000300800 */
[----:B------:R3:W-:Y:S04]  /*11ae0*/  STL [R1+0x624], R42 ;  /* 0x0006242a01007387 */ /* 0x0007e80000100800 */
[----:B---3--:R-:W3:Y:S04]  /*11af0*/  LDL.LU R42, [R1+0x4] ;  /* 0x00000400012a7983 */ /* 0x008ee80000300800 */
[----:B------:R4:W-:Y:S04]  /*11b00*/  STL [R1+0x620], R43 ;  /* 0x0006202b01007387 */ /* 0x0009e80000100800 */
[----:B----4-:R-:W4:Y:S04]  /*11b10*/  LDL.LU R43, [R1+0x8] ;  /* 0x00000800012b7983 */ /* 0x010f280000300800 */
[----:B------:R0:W-:Y:S04]  /*11b20*/  STL [R1+0x61c], R44 ;  /* 0x00061c2c01007387 */ /* 0x0001e80000100800 */
[----:B0-----:R-:W4:Y:S04]  /*11b30*/  LDL.LU R44, [R1+0xc] ;  /* 0x00000c00012c7983 */ /* 0x001f280000300800 */
        /* <DEDUP_REMOVED lines=144> */
[----:B------:R-:W4:Y:S04]  /*12440*/  LDL.LU R0, [R1+0x204] ;  /* 0x0002040001007983 */ /* 0x000f280000300800 */
        /* <DEDUP_REMOVED lines=69> */
[----:B0-----:R-:W4:Y:S01]  /*128a0*/  LDL.LU R151, [R1+0x130] ;  /* 0x0001300001977983 */ /* 0x001f220000300800 */
[----:B--2--5:R-:W-:Y:S01]  /*128b0*/  FADD R2, R41, R2 ;  /* 0x0000000229027221 */ /* 0x024fe20000000000 */
[----:B---3--:R-:W-:Y:S01]  /*128c0*/  FADD R3, R42, R3 ;  /* 0x000000032a037221 */ /* 0x008fe20000000000 */
[----:B----4-:R-:W-:Y:S01]  /*128d0*/  FADD R4, R43, R4 ;  /* 0x000000042b047221 */ /* 0x010fe20000000000 */
[----:B------:R-:W2:Y:S01]  /*128e0*/  LDL.LU R41, [R1+0x628] ;  /* 0x0006280001297983 */ /* 0x000ea20000300800 */
[----:B------:R-:W-:Y:S01]  /*128f0*/  FADD R5, R44, R5 ;  /* 0x000000052c057221 */ /* 0x000fe20000000000 */
[----:B------:R-:W-:-:S02]  /*12900*/  FADD R6, R45, R6 ;  /* 0x000000062d067221 */ /* 0x000fc40000000000 */
[----:B------:R-:W3:Y:S01]  /*12910*/  LDL.LU R42, [R1+0x624] ;  /* 0x00062400012a7983 */ /* 0x000ee20000300800 */
[----:B------:R-:W-:-:S03]  /*12920*/  FADD R7, R46, R7 ;  /* 0x000000072e077221 */ /* 0x000fc60000000000 */
[----:B------:R-:W4:Y:S01]  /*12930*/  LDL.LU R43, [R1+0x620] ;  /* 0x00062000012b7983 */ /* 0x000f220000300800 */
[----:B------:R-:W-:-:S03]  /*12940*/  FADD R8, R47, R8 ;  /* 0x000000082f087221 */ /* 0x000fc60000000000 */
[----:B------:R-:W2:Y:S01]  /*12950*/  LDL.LU R44, [R1+0x61c] ;  /* 0x00061c00012c7983 */ /* 0x000ea20000300800 */
[----:B------:R-:W-:-:S03]  /*12960*/  FADD R9, R48, R9 ;  /* 0x0000000930097221 */ /* 0x000fc60000000000 */
        /* <DEDUP_REMOVED lines=133> */
[----:B------:R-:W-:Y:S01]  /*131c0*/  FADD R204, R115, R204 ;  /* 0x000000cc73cc7221 */ /* 0x000fe20000000000 */
[----:B------:R-:W-:Y:S02]  /*131d0*/  FADD R118, R119, R118 ;  /* 0x0000007677767221 */ /* 0x000fe40000000000 */
[----:B------:R-:W2:Y:S01]  /*131e0*/  LDL.LU R112, [R1+0x50c] ;  /* 0x00050c0001707983 */ /* 0x000ea20000300800 */
[----:B------:R-:W-:-:S03]  /*131f0*/  FADD R205, R116, R205 ;  /* 0x000000cd74cd7221 */ /* 0x000fc60000000000 */
[----:B------:R-:W2:Y:S01]  /*13200*/  LDL.LU R113, [R1+0x508] ;  /* 0x0005080001717983 */ /* 0x000ea20000300800 */
[----:B------:R-:W-:-:S03]  /*13210*/  FADD R0, R117, R0 ;  /* 0x0000000075007221 */ /* 0x000fc60000000000 */
[----:B------:R-:W2:Y:S01]  /*13220*/  LDL.LU R114, [R1+0x504] ;  /* 0x0005040001727983 */ /* 0x000ea20000300800 */
[----:B------:R-:W-:-:S03]  /*13230*/  FADD R208, R149, R208 ;  /* 0x000000d095d07221 */ /* 0x000fc60000000000 */
[----:B------:R-:W2:Y:S04]  /*13240*/  LDL.LU R115, [R1+0x500] ;  /* 0x0005000001737983 */ /* 0x000ea80000300800 */
[----:B------:R-:W2:Y:S01]  /*13250*/  LDL.LU R116, [R1+0x4fc] ;  /* 0x0004fc0001747983 */ /* 0x000ea20000300800 */
[----:B------:R-:W-:Y:S01]  /*13260*/  FADD R207, R150, R207 ;  /* 0x000000cf96cf7221 */ /* 0x000fe20000000000 */
[----:B------:R-:W-:Y:S01]  /*13270*/  FADD R206, R151, R206 ;  /* 0x000000ce97ce7221 */ /* 0x000fe20000000000 */
[----:B------:R-:W-:Y:S01]  /*13280*/  FADD R237, R120, R237 ;  /* 0x000000ed78ed7221 */ /* 0x000fe20000000000 */
[----:B------:R-:W3:Y:S01]  /*13290*/  LDL.LU R117, [R1+0x1b8] ;  /* 0x0001b80001757983 */ /* 0x000ee20000300800 */
[----:B------:R-:W-:Y:S01]  /*132a0*/  FADD R236, R121, R236 ;  /* 0x000000ec79ec7221 */ /* 0x000fe20000000000 */
[----:B------:R-:W-:Y:S01]  /*132b0*/  FADD R235, R122, R235 ;  /* 0x000000eb7aeb7221 */ /* 0x000fe20000000000 */
[----:B------:R-:W-:Y:S01]  /*132c0*/  FADD R234, R123, R234 ;  /* 0x000000ea7bea7221 */ /* 0x000fe20000000000 */
[----:B------:R-:W3:Y:S01]  /*132d0*/  LDL.LU R149, [R1+0x208] ;  /* 0x0002080001957983 */ /* 0x000ee20000300800 */
[----:B------:R-:W-:Y:S01]  /*132e0*/  FADD R233, R124, R233 ;  /* 0x000000e97ce97221 */ /* 0x000fe20000000000 */
[----:B------:R-:W-:Y:S01]  /*132f0*/  FADD R232, R125, R232 ;  /* 0x000000e87de87221 */ /* 0x000fe20000000000 */
[----:B------:R-:W-:Y:S01]  /*13300*/  FADD R231, R126, R231 ;  /* 0x000000e77ee77221 */ /* 0x000fe20000000000 */
[----:B------:R0:W-:Y:S01]  /*13310*/  STL [R1+0x200], R118 ;  /* 0x0002007601007387 */ /* 0x0001e20000100800 */
[----:B------:R-:W-:Y:S01]  /*13320*/  FADD R230, R127, R230 ;  /* 0x000000e67fe67221 */ /* 0x000fe20000000000 */
        /* <DEDUP_REMOVED lines=8> */
[----:B0-----:R-:W4:Y:S01]  /*133b0*/  LDL.LU R118, [R1+0x1bc] ;  /* 0x0001bc0001767983 */ /* 0x001f220000300800 */
[----:B------:R-:W-:Y:S01]  /*133c0*/  FADD R215, R142, R215 ;  /* 0x000000d78ed77221 */ /* 0x000fe20000000000 */
[----:B------:R-:W-:Y:S01]  /*133d0*/  FADD R224, R133, R224 ;  /* 0x000000e085e07221 */ /* 0x000fe20000000000 */
[----:B------:R-:W-:Y:S01]  /*133e0*/  FADD R214, R143, R214 ;  /* 0x000000d68fd67221 */ /* 0x000fe20000000000 */
[----:B------:R0:W-:Y:S01]  /*133f0*/  STL [R1+0x204], R0 ;  /* 0x0002040001007387 */ /* 0x0001e20000100800 */
[----:B------:R-:W-:Y:S01]  /*13400*/  FADD R223, R134, R223 ;  /* 0x000000df86df7221 */ /* 0x000fe20000000000 */
[----:B------:R-:W-:Y:S01]  /*13410*/  FADD R213, R144, R213 ;  /* 0x000000d590d57221 */ /* 0x000fe20000000000 */
[----:B------:R-:W-:Y:S01]  /*13420*/  FADD R222, R135, R222 ;  /* 0x000000de87de7221 */ /* 0x000fe20000000000 */
[----:B------:R-:W4:Y:S01]  /*13430*/  LDL.LU R150, [R1+0x20c] ;  /* 0x00020c0001967983 */ /* 0x000f220000300800 */
[----:B------:R-:W-:Y:S01]  /*13440*/  FADD R212, R145, R212 ;  /* 0x000000d491d47221 */ /* 0x000fe20000000000 */
[----:B------:R-:W-:Y:S01]  /*13450*/  FADD R221, R136, R221 ;  /* 0x000000dd88dd7221 */ /* 0x000fe20000000000 */
[----:B------:R-:W-:Y:S01]  /*13460*/  FADD R211, R146, R211 ;  /* 0x000000d392d37221 */ /* 0x000fe20000000000 */
[----:B------:R-:W2:Y:S01]  /*13470*/  LDL.LU R119, [R1+0x1c0] ;  /* 0x0001c00001777983 */ /* 0x000ea20000300800 */
[----:B------:R-:W-:Y:S01]  /*13480*/  FADD R220, R137, R220 ;  /* 0x000000dc89dc7221 */ /* 0x000fe20000000000 */
[----:B------:R-:W-:Y:S01]  /*13490*/  FADD R210, R147, R210 ;  /* 0x000000d293d27221 */ /* 0x000fe20000000000 */
[----:B------:R-:W-:Y:S01]  /*134a0*/  FADD R219, R138, R219 ;  /* 0x000000db8adb7221 */ /* 0x000fe20000000000 */
[----:B------:R-:W2:Y:S01]  /*134b0*/  LDL.LU R151, [R1+0x210] ;  /* 0x0002100001977983 */ /* 0x000ea20000300800 */
[----:B------:R-:W-:-:S03]  /*134c0*/  FADD R209, R148, R209 ;  /* 0x000000d194d17221 */ /* 0x000fc60000000000 */
[----:B------:R-:W2:Y:S04]  /*134d0*/  LDL.LU R120, [R1+0x1c4] ;  /* 0x0001c40001787983 */ /* 0x000ea80000300800 */
[----:B0-----:R-:W2:Y:S04]  /*134e0*/  LDL.LU R0, [R1+0x214] ;  /* 0x0002140001007983 */ /* 0x001ea80000300800 */
        /* <DEDUP_REMOVED lines=28> */
[----:B---3--:R-:W-:-:S03]  /*136b0*/  FADD R149, R117, R149 ;  /* 0x0000009575957221 */ /* 0x008fc60000000000 */
[----:B------:R-:W3:Y:S04]  /*136c0*/  LDL.LU R117, [R1+0x4f8] ;  /* 0x0004f80001757983 */ /* 0x000ee80000300800 */
[----:B------:R0:W-:Y:S04]  /*136d0*/  STL [R1+0x208], R149 ;  /* 0x0002089501007387 */ /* 0x0001e80000100800 */
[----:B0-----:R-:W3:Y:S01]  /*136e0*/  LDL.LU R149, [R1+0x250] ;  /* 0x0002500001957983 */ /* 0x001ee20000300800 */
[----:B----4-:R-:W-:-:S03]  /*136f0*/  FADD R150, R118, R150 ;  /* 0x0000009676967221 */ /* 0x010fc60000000000 */
[----:B------:R-:W4:Y:S04]  /*13700*/  LDL.LU R118, [R1+0x4f4] ;  /* 0x0004f40001767983 */ /* 0x000f280000300800 */
[----:B------:R0:W-:Y:S01]  /*13710*/  STL [R1+0x20c], R150 ;  /* 0x00020c9601007387 */ /* 0x0001e20000100800 */
[----:B--2---:R-:W-:-:S03]  /*13720*/  FADD R151, R119, R151 ;  /* 0x0000009777977221 */ /* 0x004fc60000000000 */
[----:B0-----:R-:W2:Y:S04]  /*13730*/  LDL.LU R150, [R1+0x254] ;  /* 0x0002540001967983 */ /* 0x001ea80000300800 */
[----:B------:R-:W4:Y:S04]  /*13740*/  LDL.LU R119, [R1+0x4f0] ;  /* 0x0004f00001777983 */ /* 0x000f280000300800 */
[----:B------:R0:W-:Y:S04]  /*13750*/  STL [R1+0x210], R151 ;  /* 0x0002109701007387 */ /* 0x0001e80000100800 */
[----:B0-----:R-:W4:Y:S01]  /*13760*/  LDL.LU R151, [R1+0x258] ;  /* 0x0002580001977983 */ /* 0x001f220000300800 */
[----:B------:R-:W-:Y:S01]  /*13770*/  FADD R0, R120, R0 ;  /* 0x0000000078007221 */ /* 0x000fe20000000000 */
[----:B------:R-:W-:-:S02]  /*13780*/  FADD R122, R121, R122 ;  /* 0x0000007a797a7221 */ /* 0x000fc40000000000 */
[----:B------:R-:W4:Y:S01]  /*13790*/  LDL.LU R120, [R1+0x4ec] ;  /* 0x0004ec0001787983 */ /* 0x000f220000300800 */
[----:B------:R-:W-:-:S03]  /*137a0*/  FADD R124, R123, R124 ;  /* 0x0000007c7b7c7221 */ /* 0x000fc60000000000 */
[----:B------:R0:W-:Y:S01]  /*137b0*/  STL [R1+0x214], R0 ;  /* 0x0002140001007387 */ /* 0x0001e20000100800 */
[----:B------:R-:W-:-:S03]  /*137c0*/  FADD R126, R125, R126 ;  /* 0x0000007e7d7e7221 */ /* 0x000fc60000000000 */
[----:B0-----:R-:W4:Y:S04]  /*137d0*/  LDL.LU R0, [R1+0x25c] ;  /* 0x00025c0001007983 */ /* 0x001f280000300800 */
[----:B------:R-:W4:Y:S04]  /*137e0*/  LDL.LU R121, [R1+0x4e8] ;  /* 0x0004e80001797983 */ /* 0x000f280000300800 */
[----:B------:R0:W-:Y:S01]  /*137f0*/  STL [R1+0x218], R122 ;  /* 0x0002187a01007387 */ /* 0x0001e20000100800 */
[----:B------:R-:W-:Y:S01]  /*13800*/  FADD R128, R127, R128 ;  /* 0x000000807f807221 */ /* 0x000fe20000000000 */
[----:B------:R-:W-:-:S02]  /*13810*/  FADD R139, R129, R139 ;  /* 0x0000008b818b7221 */ /* 0x000fc40000000000 */
[----:B0-----:R-:W4:Y:S04]  /*13820*/  LDL.LU R122, [R1+0x4e4] ;  /* 0x0004e400017a7983 */ /* 0x001f280000300800 */
[----:B------:R-:W4:Y:S04]  /*13830*/  LDL.LU R123, [R1+0x4e0] ;  /* 0x0004e000017b7983 */ /* 0x000f280000300800 */
[----:B------:R0:W-:Y:S01]  /*13840*/  STL [R1+0x21c], R124 ;  /* 0x00021c7c01007387 */ /* 0x0001e20000100800 */
[----:B------:R-:W-:-:S03]  /*13850*/  FADD R140, R130, R140 ;  /* 0x0000008c828c7221 */ /* 0x000fc60000000000 */
        /* <DEDUP_REMOVED lines=34> */
[----:B------:R0:W-:Y:S04]  /*13a80*/  STL [R1+0x240], R145 ;  /* 0x0002409101007387 */ /* 0x0001e80000100800 */
[----:B0-----:R-:W4:Y:S04]  /*13a90*/  LDL.LU R145, [R1+0x278] ;  /* 0x0002780001917983 */ /* 0x001f280000300800 */
[----:B------:R-:W4:Y:S04]  /*13aa0*/  LDL.LU R136, [R1+0x4ac] ;  /* 0x0004ac0001887983 */ /* 0x000f280000300800 */
[----:B------:R0:W-:Y:S04]  /*13ab0*/  STL [R1+0x244], R146 ;  /* 0x0002449201007387 */ /* 0x0001e80000100800 */
[----:B0-----:R-:W4:Y:S04]  /*13ac0*/  LDL.LU R146, [R1+0x27c] ;  /* 0x00027c0001927983 */ /* 0x001f280000300800 */
[----:B------:R-:W4:Y:S04]  /*13ad0*/  LDL.LU R137, [R1+0x4a8] ;  /* 0x0004a80001897983 */ /* 0x000f280000300800 */
[----:B------:R0:W-:Y:S04]  /*13ae0*/  STL [R1+0x248], R147 ;  /* 0x0002489301007387 */ /* 0x0001e80000100800 */
[----:B0-----:R-:W4:Y:S04]  /*13af0*/  LDL.LU R147, [R1+0x280] ;  /* 0x0002800001937983 */ /* 0x001f280000300800 */
[----:B------:R-:W4:Y:S01]  /*13b00*/  LDL.LU R138, [R1+0x4a4] ;  /* 0x0004a400018a7983 */ /* 0x000f220000300800 */
[----:B---3--:R-:W-:-:S03]  /*13b10*/  FADD R149, R24, R149 ;  /* 0x0000009518957221 */ /* 0x008fc60000000000 */
[----:B------:R0:W-:Y:S04]  /*13b20*/  STL [R1+0x24c], R148 ;  /* 0x00024c9401007387 */ /* 0x0001e80000100800 */
[----:B0-----:R-:W3:Y:S04]  /*13b30*/  LDL.LU R148, [R1+0x284] ;  /* 0x0002840001947983 */ /* 0x001ee80000300800 */
[----:B------:R0:W-:Y:S01]  /*13b40*/  STL [R1+0x250], R149 ;  /* 0x0002509501007387 */ /* 0x0001e20000100800 */
[----:B--2---:R-:W-:-:S03]  /*13b50*/  FADD R150, R25, R150 ;  /* 0x0000009619967221 */ /* 0x004fc60000000000 */
[----:B0-----:R-:W2:Y:S04]  /*13b60*/  LDL.LU R149, [R1+0x288] ;  /* 0x0002880001957983 */ /* 0x001ea80000300800 */
[----:B------:R0:W-:Y:S04]  /*13b70*/  STL [R1+0x254], R150 ;  /* 0x0002549601007387 */ /* 0x0001e80000100800 */
[----:B0-----:R-:W2:Y:S01]  /*13b80*/  LDL.LU R150, [R1+0x28c] ;  /* 0x00028c0001967983 */ /* 0x001ea20000300800 */
[----:B----4-:R-:W-:-:S05]  /*13b90*/  FADD R151, R26, R151 ;  /* 0x000000971a977221 */ /* 0x010fca0000000000 */
[----:B------:R0:W-:Y:S04]  /*13ba0*/  STL [R1+0x258], R151 ;  /* 0x0002589701007387 */ /* 0x0001e80000100800 */
[----:B0-----:R-:W4:Y:S01]  /*13bb0*/  LDL.LU R151, [R1+0x290] ;  /* 0x0002900001977983 */ /* 0x001f220000300800 */
[----:B------:R-:W-:-:S03]  /*13bc0*/  FADD R0, R27, R0 ;  /* 0x000000001b007221 */ /* 0x000fc60000000000 */
[----:B------:R-:W4:Y:S04]  /*13bd0*/  LDL.LU R27, [R1+0x2c8] ;  /* 0x0002c800011b7983 */ /* 0x000f280000300800 */
[----:B------:R-:W4:Y:S04]  /*13be0*/  LDL.LU R26, [R1+0x2cc] ;  /* 0x0002cc00011a7983 */ /* 0x000f280000300800 */
[----:B------:R-:W4:Y:S04]  /*13bf0*/  LDL.LU R25, [R1+0x2d0] ;  /* 0x0002d00001197983 */ /* 0x000f280000300800 */
[----:B------:R0:W-:Y:S04]  /*13c00*/  STL [R1+0x25c], R0 ;  /* 0x00025c0001007387 */ /* 0x0001e80000100800 */
[----:B------:R-:W4:Y:S04]  /*13c10*/  LDL.LU R24, [R1+0x2d4] ;  /* 0x0002d40001187983 */ /* 0x000f280000300800 */
[----:B0-----:R-:W4:Y:S01]  /*13c20*/  LDL.LU R0, [R1+0x2d8] ;  /* 0x0002d80001007983 */ /* 0x001f220000300800 */
[----:B------:R-:W-:-:S05]  /*13c30*/  FADD R139, R28, R139 ;  /* 0x0000008b1c8b7221 */ /* 0x000fca0000000000 */
[----:B------:R0:W-:Y:S04]  /*13c40*/  STL [R1+0x260], R139 ;  /* 0x0002608b01007387 */ /* 0x0001e80000100800 */
[----:B0-----:R-:W4:Y:S01]  /*13c50*/  LDL.LU R139, [R1+0x4a0] ;  /* 0x0004a000018b7983 */ /* 0x001f220000300800 */
[----:B------:R-:W-:-:S03]  /*13c60*/  FADD R140, R29, R140 ;  /* 0x0000008c1d8c7221 */ /* 0x000fc60000000000 */
[----:B------:R-:W4:Y:S04]  /*13c70*/  LDL.LU R28, [R1+0x2c4] ;  /* 0x0002c400011c7983 */ /* 0x000f280000300800 */
        /* <DEDUP_REMOVED lines=30> */
[----:B---3--:R-:W-:-:S03]  /*13e60*/  FADD R148, R37, R148 ;  /* 0x0000009425947221 */ /* 0x008fc60000000000 */
[----:B------:R-:W3:Y:S04]  /*13e70*/  LDL.LU R36, [R1+0x2a4] ;  /* 0x0002a40001247983 */ /* 0x000ee80000300800 */
[----:B------:R0:W-:Y:S01]  /*13e80*/  STL [R1+0x284], R148 ;  /* 0x0002849401007387 */ /* 0x0001e20000100800 */
[----:B--2---:R-:W-:-:S03]  /*13e90*/  FADD R149, R38, R149 ;  /* 0x0000009526957221 */ /* 0x004fc60000000000 */
[----:B0-----:R-:W2:Y:S04]  /*13ea0*/  LDL.LU R148, [R1+0x47c] ;  /* 0x00047c0001947983 */ /* 0x001ea80000300800 */
[----:B------:R-:W2:Y:S04]  /*13eb0*/  LDL.LU R37, [R1+0x2a0] ;  /* 0x0002a00001257983 */ /* 0x000ea80000300800 */
[----:B------:R0:W-:Y:S01]  /*13ec0*/  STL [R1+0x288], R149 ;  /* 0x0002889501007387 */ /* 0x0001e20000100800 */
[----:B------:R-:W-:-:S03]  /*13ed0*/  FADD R150, R39, R150 ;  /* 0x0000009627967221 */ /* 0x000fc60000000000 */
[----:B0-----:R-:W2:Y:S04]  /*13ee0*/  LDL.LU R149, [R1+0x478] ;  /* 0x0004780001957983 */ /* 0x001ea80000300800 */
[----:B------:R-:W2:Y:S04]  /*13ef0*/  LDL.LU R38, [R1+0x29c] ;  /* 0x00029c0001267983 */ /* 0x000ea80000300800 */
[----:B------:R0:W-:Y:S01]  /*13f00*/  STL [R1+0x28c], R150 ;  /* 0x00028c9601007387 */ /* 0x0001e20000100800 */
[----:B----4-:R-:W-:-:S03]  /*13f10*/  FADD R151, R40, R151 ;  /* 0x0000009728977221 */ /* 0x010fc60000000000 */
[----:B0-----:R-:W4:Y:S04]  /*13f20*/  LDL.LU R150, [R1+0x474] ;  /* 0x0004740001967983 */ /* 0x001f280000300800 */
[----:B------:R-:W4:Y:S04]  /*13f30*/  LDL.LU R39, [R1+0x298] ;  /* 0x0002980001277983 */ /* 0x000f280000300800 */
[----:B------:R0:W-:Y:S04]  /*13f40*/  STL [R1+0x290], R151 ;  /* 0x0002909701007387 */ /* 0x0001e80000100800 */
[----:B0-----:R-:W4:Y:S04]  /*13f50*/  LDL.LU R151, [R1+0x470] ;  /* 0x0004700001977983 */ /* 0x001f280000300800 */
[----:B------:R-:W4:Y:S01]  /*13f60*/  LDL.LU R40, [R1+0x294] ;  /* 0x0002940001287983 */ /* 0x000f220000300800 */
        /* <DEDUP_REMOVED lines=13> */
[----:B---3--:R-:W-:Y:S01]  /*14040*/  FADD R36, R45, R36 ;  /* 0x000000242d247221 */ /* 0x008fe20000000000 */
[----:B--2---:R-:W-:Y:S01]  /*14050*/  FADD R37, R44, R37 ;  /* 0x000000252c257221 */ /* 0x004fe20000000000 */
[----:B------:R-:W-:Y:S01]  /*14060*/  FADD R38, R43, R38 ;  /* 0x000000262b267221 */ /* 0x000fe20000000000 */
[----:B----4-:R-:W-:Y:S01]  /*14070*/  FADD R39, R42, R39 ;  /* 0x000000272a277221 */ /* 0x010fe20000000000 */
[----:B------:R-:W-:-:S05]  /*14080*/  FADD R40, R41, R40 ;  /* 0x0000002829287221 */ /* 0x000fca0000000000 */
[----:B------:R0:W-:Y:S04]  /*14090*/  STL [R1+0x294], R40 ;  /* 0x0002942801007387 */ /* 0x0001e80000100800 */
        /* <DEDUP_REMOVED lines=14> */
[----:B------:R-:W4:Y:S04]  /*14180*/  LDL.LU R53, [R1+0x2dc] ;  /* 0x0002dc0001357983 */ /* 0x000f280000300800 */
[----:B------:R1:W-:Y:S04]  /*14190*/  STL [R1+0x2d0], R25 ;  /* 0x0002d01901007387 */ /* 0x0003e80000100800 */
[----:B------:R-:W4:Y:S04]  /*141a0*/  LDL.LU R52, [R1+0x2e0] ;  /* 0x0002e00001347983 */ /* 0x000f280000300800 */
[----:B------:R1:W-:Y:S04]  /*141b0*/  STL [R1+0x2d4], R24 ;  /* 0x0002d41801007387 */ /* 0x0003e80000100800 */
        /* <DEDUP_REMOVED lines=13> */
[----:B--2---:R-:W2:Y:S04]  /*14290*/  LDL.LU R39, [R1+0x314] ;  /* 0x0003140001277983 */ /* 0x004ea80000300800 */
[----:B---3--:R-:W3:Y:S04]  /*142a0*/  LDL.LU R38, [R1+0x318] ;  /* 0x0003180001267983 */ /* 0x008ee80000300800 */
[----:B----4-:R-:W4:Y:S04]  /*142b0*/  LDL.LU R37, [R1+0x31c] ;  /* 0x00031c0001257983 */ /* 0x010f280000300800 */
[----:B-1----:R-:W4:Y:S04]  /*142c0*/  LDL.LU R36, [R1+0x320] ;  /* 0x0003200001247983 */ /* 0x002f280000300800 */
        /* <DEDUP_REMOVED lines=12> */
[----:B------:R-:W4:Y:S01]  /*14390*/  LDL.LU R0, [R1+0x354] ;  /* 0x0003540001007983 */ /* 0x000f220000300800 */
[----:B------:R-:W-:Y:S01]  /*143a0*/  FADD R53, R59, R53 ;  /* 0x000000353b357221 */ /* 0x000fe20000000000 */
        /* <DEDUP_REMOVED lines=74> */
[----:B--2---:R-:W2:Y:S04]  /*14850*/  LDL.LU R40, [R1+0x38c] ;  /* 0x00038c0001287983 */ /* 0x004ea80000300800 */
        /* <DEDUP_REMOVED lines=167> */
[----:B------:R-:W-:Y:S01]  /*152d0*/  FADD R24, R150, R24 ;  /* 0x0000001896187221 */ /* 0x000fe20000000000 */
[----:B------:R-:W-:-:S05]  /*152e0*/  FADD R0, R0, R151 ;  /* 0x0000009700007221 */ /* 0x000fca0000000000 */
[----:B------:R0:W-:Y:S04]  /*152f0*/  STL [R1+0x44c], R0 ;  /* 0x00044c0001007387 */ /* 0x0001e80000100800 */
[----:B------:R0:W-:Y:S04]  /*15300*/  STL [R1+0x444], R25 ;  /* 0x0004441901007387 */ /* 0x0001e80000100800 */
[----:B------:R0:W-:Y:S02]  /*15310*/  STL [R1+0x448], R24 ;  /* 0x0004481801007387 */ /* 0x0001e40000100800 */
.L_x_32:
[----:B0-----:R-:W0:Y:S02]  /*15320*/  LDC R0, c[0x0][0x28c] ;  /* 0x0000a300ff007b82 */ /* 0x001e240000000800 */
[----:B0-----:R-:W-:-:S13]  /*15330*/  ISETP.GE.AND P0, PT, R0, 0x1, PT ;  /* 0x000000010000780c */ /* 0x001fda0003f06270 */
[----:B------:R-:W-:Y:S05]  /*15340*/  @!P0 BRA `(.L_x_33) ;  /* 0x0000000000588947 */ /* 0x000fea0003800000 */
[----:B------:R-:W-:-:S06]  /*15350*/  UISETP.NE.AND UP0, UPT, UR22, 0x3, UPT ;  /* 0x000000031600788c */ /* 0x000fcc000bf05270 */
[----:B------:R-:W-:-:S13]  /*15360*/  PLOP3.LUT P0, PT, PT, PT, UP0, 0x80, 0x0 ;  /* 0x000000000000781c */ /* 0x000fda0003f0f008 */
[----:B------:R-:W-:Y:S05]  /*15370*/  @!P0 BRA `(.L_x_34) ;  /* 0x0000000000048947 */ /* 0x000fea0003800000 */
[----:B------:R-:W-:Y:S01]  /*15380*/  BPT.TRAP 0x1 ;  /* 0x000000040000795c */ /* 0x000fe20000300000 */
.L_x_34:
[----:B------:R-:W2:Y:S04]  /*15390*/  LDL R0, [R1+0x450] ;  /* 0x0004500001007983 */ /* 0x000ea80000100800 */
[----:B------:R-:W3:Y:S01]  /*153a0*/  LDL R25, [R1+0x454] ;  /* 0x0004540001197983 */ /* 0x000ee20000100800 */
[----:B------:R-:W-:Y:S01]  /*153b0*/  UISETP.LT.AND UP1, UPT, UR10, 0x1, UPT ;  /* 0x000000010a00788c */ /* 0x000fe2000bf21270 */
[----:B--2---:R-:W-:Y:S01]  /*153c0*/  ISETP.NE.AND P0, PT, R0, RZ, PT ;  /* 0x000000ff0000720c */ /* 0x004fe20003f05270 */
[----:B------:R-:W-:-:S12]  /*153d0*/  IMAD.U32 R0, RZ, RZ, UR12 ;  /* 0x0000000cff007e24 */ /* 0x000fd8000f8e00ff */
[----:B------:R-:W-:-:S05]  /*153e0*/  VOTEU.ANY UP0, P0 ;  /* 0x00000000003f7886 */ /* 0x000fca0000000100 */
[----:B------:R-:W-:-:S04]  /*153f0*/  @UP0 USEL UR6, UR10, 0x1, UP1 ;  /* 0x000000010a060887 */ /* 0x000fc80008800000 */
[----:B------:R-:W-:Y:S02]  /*15400*/  @UP0 UIADD3 UR6, UR5, UR10, -UR6 ;  /* 0x0000000a05060290 */ /* 0x000fe4000fffe806 */
[----:B------:R-:W-:-:S04]  /*15410*/  UISETP.GT.U32.AND UP0, UPT, UR13, 0x1, UPT ;  /* 0x000000010d00788c */ /* 0x000fc8000bf04070 */
[----:B------:R-:W-:-:S04]  /*15420*/  IMAD.U32 R24, RZ, RZ, UR6 ;  /* 0x00000006ff187e24 */ /* 0x000fc8000f8e00ff */
[----:B------:R-:W-:-:S05]  /*15430*/  @P0 IMAD.SHL.U32 R24, R24, 0x8, RZ ;  /* 0x0000000818180824 */ /* 0x000fca00078e00ff */
[----:B------:R-:W-:-:S04]  /*15440*/  @P0 LOP3.LUT R24, R24, 0x18, RZ, 0xc0, !PT ;  /* 0x0000001818180812 */ /* 0x000fc800078ec0ff */
[----:B------:R-:W-:-:S04]  /*15450*/  @P0 IADD3 R0, R0, 0x20, R24 ;  /* 0x0000002000000810 */ /* 0x000fc80007ffe018 */
[----:B---3--:R-:W-:-:S04]  /*15460*/  @P0 PRMT R0, R25, 0x654, R0 ;  /* 0x0000065419000816 */ /* 0x008fc80000000000 */
[----:B------:R0:W-:Y:S01]  /*15470*/  @P0 SYNCS.ARRIVE.TRANS64.RED.A1T0 RZ, [R0+URZ], RZ ;  /* 0x000000ff00ff09a7 */ /* 0x0001e2000810043f */
[----:B------:R-:W-:-:S13]  /*15480*/  PLOP3.LUT P0, PT, PT, PT, UP0, 0x80, 0x0 ;  /* 0x000000000000781c */ /* 0x000fda0003f0f008 */
[----:B0-----:R-:W-:Y:S05]  /*15490*/  @P0 BRA `(.L_x_33) ;  /* 0x0000000000040947 */ /* 0x001fea0003800000 */
[----:B------:R-:W-:Y:S01]  /*154a0*/  BPT.TRAP 0x1 ;  /* 0x000000040000795c */ /* 0x000fe20000300000 */
.L_x_33:
[----:B------:R-:W2:Y:S01]  /*154b0*/  LDL.LU R28, [R1+0x464] ;  /* 0x00046400011c7983 */ /* 0x000ea20000300800 */
[----:B------:R-:W0:Y:S01]  /*154c0*/  LDC R25, c[0x0][0x288] ;  /* 0x0000a200ff197b82 */ /* 0x000e220000000800 */
[----:B------:R-:W-:Y:S02]  /*154d0*/  ULDC UR6, c[0x0][0x284] ;  /* 0x0000a10000067ab9 */ /* 0x000fe40000000800 */
[----:B------:R-:W3:Y:S01]  /*154e0*/  LDL.LU R26, [R1+0x460] ;  /* 0x00046000011a7983 */ /* 0x000ee20000300800 */
[----:B------:R-:W4:Y:S02]  /*154f0*/  S2R R27, SR_TID.X ;  /* 0x00000000001b7919 */ /* 0x000f240000002100 */
[----:B----4-:R-:W-:Y:S02]  /*15500*/  LOP3.LUT R24, R27, 0x3, RZ, 0xc0, !PT ;  /* 0x000000031b187812 */ /* 0x010fe400078ec0ff */
[----:B------:R-:W-:-:S03]  /*15510*/  SHF.R.U32.HI R34, RZ, 0x7, R27 ;  /* 0x00000007ff227819 */ /* 0x000fc6000001161b */
[----:B0-----:R-:W-:Y:S01]  /*15520*/  IMAD R24, R24, -0x2, R25 ;  /* 0xfffffffe18187824 */ /* 0x001fe200078e0219 */
[----:B------:R-:W-:-:S05]  /*15530*/  LOP3.LUT R34, R34, 0x1, RZ, 0xc0, !PT ;  /* 0x0000000122227812 */ /* 0x000fca00078ec0ff */
[----:B------:R-:W-:Y:S02]  /*15540*/  IMAD.SHL.U32 R35, R34, 0x40, RZ ;  /* 0x0000004022237824 */ /* 0x000fe400078e00ff */
[----:B------:R-:W-:-:S05]  /*15550*/  IMAD.SHL.U32 R32, R27, 0x2, RZ ;  /* 0x000000021b207824 */ /* 0x000fca00078e00ff */
[----:B------:R-:W-:Y:S01]  /*15560*/  LOP3.LUT R32, R32, 0x6, RZ, 0xc0, !PT ;  /* 0x0000000620207812 */ /* 0x000fe200078ec0ff */
[----:B------:R-:W-:Y:S02]  /*15570*/  IMAD.MOV.U32 R41, RZ, RZ, -0x1 ;  /* 0xffffffffff297424 */ /* 0x000fe400078e00ff */
[----:B---3--:R-:W-:-:S05]  /*15580*/  IMAD.SHL.U32 R0, R26, 0x100, RZ ;  /* 0x000001001a007824 */ /* 0x008fca00078e00ff */
[----:B------:R-:W-:Y:S01]  /*15590*/  ISETP.GE.AND P0, PT, R0, R25, PT ;  /* 0x000000190000720c */ /* 0x000fe20003f06270 */
[----:B------:R-:W-:Y:S01]  /*155a0*/  IMAD.IADD R0, R24, 0x1, -R0 ;  /* 0x0000000118007824 */ /* 0x000fe200078e0a00 */
[----:B------:R-:W-:Y:S02]  /*155b0*/  SHF.R.U32.HI R24, RZ, 0x2, R27 ;  /* 0x00000002ff187819 */ /* 0x000fe4000001161b */
[----:B------:R-:W-:Y:S02]  /*155c0*/  LOP3.LUT R25, R27, 0x60, RZ, 0xc0, !PT ;  /* 0x000000601b197812 */ /* 0x000fe400078ec0ff */
[----:B------:R-:W-:Y:S02]  /*155d0*/  LOP3.LUT R24, R24, 0x7, RZ, 0xc0, !PT ;  /* 0x0000000718187812 */ /* 0x000fe400078ec0ff */
[----:B------:R-:W-:Y:S02]  /*155e0*/  SHF.R.U32.HI R25, RZ, 0x1, R25 ;  /* 0x00000001ff197819 */ /* 0x000fe40000011619 */
[----:B------:R-:W-:-:S02]  /*155f0*/  LOP3.LUT R35, R35, 0x40, R24, 0xe2, !PT ;  /* 0x0000004023237812 */ /* 0x000fc400078ee218 */
[----:B------:R-:W-:-:S05]  /*15600*/  IADD3 R24, RZ, -R25, -R24 ;  /* 0x80000019ff187210 */ /* 0x000fca0007ffe818 */
[----:B------:R-:W-:Y:S02]  /*15610*/  IMAD R34, R34, -0x40, R24 ;  /* 0xffffffc022227824 */ /* 0x000fe400078e0218 */
[----:B--2---:R-:W-:-:S05]  /*15620*/  IMAD.SHL.U32 R24, R28, 0x100, RZ ;  /* 0x000001001c187824 */ /* 0x004fca00078e00ff */
[----:B------:R-:W-:Y:S01]  /*15630*/  ISETP.GE.OR P0, PT, R24, UR6, P0 ;  /* 0x0000000618007c0c */ /* 0x000fe20008706670 */
[----:B------:R-:W-:Y:S01]  /*15640*/  IMAD.WIDE R36, R28, 0x100, RZ ;  /* 0x000001001c247825 */ /* 0x000fe200078e02ff */
[----:B------:R-:W-:Y:S02]  /*15650*/  IADD3 R34, -R24, UR6, R34 ;  /* 0x0000000618227c10 */ /* 0x000fe4000fffe122 */
[----:B------:R-:W-:Y:S02]  /*15660*/  PRMT R32, R32, 0x6540, R26 ;  /* 0x0000654020207816 */ /* 0x000fe4000000001a */
[----:B------:R-:W-:-:S07]  /*15670*/  LOP3.LUT R35, R36, R35, R25, 0xfe, !PT ;  /* 0x0000002324237212 */ /* 0x000fce00078efe19 */
[----:B------:R-:W-:Y:S05]  /*15680*/  @P0 BRA `(.L_x_35) ;  /* 0x0000012400cc0947 */ /* 0x000fea0003800000 */
[----:B------:R-:W0:Y:S01]  /*15690*/  LDC.64 R28, c[0x0][0x5c8] ;  /* 0x00017200ff1c7b82 */ /* 0x000e220000000a00 */
[----:B------:R-:W-:Y:S01]  /*156a0*/  USHF.R.S32.HI UR8, URZ, 0x1f, UR9 ;  /* 0x0000001f3f087899 */ /* 0x000fe20008011409 */
[--C-:B------:R-:W-:Y:S01]  /*156b0*/  SHF.R.S32.HI R33, RZ, 0x1f, R32.reuse ;  /* 0x0000001fff217819 */ /* 0x100fe20000011420 */
[----:B------:R-:W-:Y:S01]  /*156c0*/  ULDC.64 UR16, c[0x0][0x5d0] ;  /* 0x0001740000107ab9 */ /* 0x000fe20000000a00 */
[----:B------:R-:W-:Y:S01]  /*156d0*/  BSSY B0, `(.L_x_35) ;  /* 0x000126e000007945 */ /* 0x000fe20003800000 */
[----:B------:R-:W-:Y:S02]  /*156e0*/  UIMAD UR6, UR8, UR16, URZ ;  /* 0x00000010080672a4 */ /* 0x000fe4000f8e023f */
[----:B------:R-:W-:Y:S02]  /*156f0*/  IMAD.U32 R26, RZ, RZ, UR16 ;  /* 0x00000010ff1a7e24 */ /* 0x000fe4000f8e00ff */
[----:B------:R-:W-:Y:S02]  /*15700*/  UIMAD UR6, UR9, UR17, UR6 ;  /* 0x00000011090672a4 */ /* 0x000fe4000f8e0206 */
[----:B------:R-:W-:-:S04]  /*15710*/  IMAD.WIDE.U32 R26, R26, UR9, R32 ;  /* 0x000000091a1a7c25 */ /* 0x000fc8000f8e0020 */
[----:B------:R-:W-:Y:S01]  /*15720*/  VIADD R27, R27, UR6 ;  /* 0x000000061b1b7c36 */ /* 0x000fe20008000000 */
[----:B------:R-:W-:Y:S01]  /*15730*/  ULDC.64 UR6, c[0x0][0x5c0] ;  /* 0x0001700000067ab9 */ /* 0x000fe20000000a00 */
[-C--:B0-----:R-:W-:Y:S01]  /*15740*/  IMAD R24, R37, R28.reuse, RZ ;  /* 0x0000001c25187224 */ /* 0x081fe200078e02ff */
[----:B------:R-:W-:Y:S01]  /*15750*/  SHF.L.U64.HI R38, R28, 0x3, R29 ;  /* 0x000000031c267819 */ /* 0x000fe2000001021d */
[----:B------:R-:W-:-:S04]  /*15760*/  IMAD.WIDE.U32 R26, R35, R28, R26 ;  /* 0x0000001c231a7225 */ /* 0x000fc800078e001a */
[----:B------:R-:W-:Y:S01]  /*15770*/  IMAD R24, R35, R29, R24 ;  /* 0x0000001d23187224 */ /* 0x000fe200078e0218 */
[C---:B------:R-:W-:Y:S01]  /*15780*/  LEA R30, P2, R28.reuse, R26, 0x7 ;  /* 0x0000001a1c1e7211 */ /* 0x040fe200078438ff */
[----:B------:R-:W-:Y:S02]  /*15790*/  IMAD.SHL.U32 R25, R28, 0x8, RZ ;  /* 0x000000081c197824 */ /* 0x000fe400078e00ff */
[----:B------:R-:W-:Y:S01]  /*157a0*/  IMAD.IADD R27, R27, 0x1, R24 ;  /* 0x000000011b1b7824 */ /* 0x000fe200078e0218 */
[C---:B------:R-:W-:Y:S02]  /*157b0*/  IADD3 R24, P5, R26.reuse, UR6, RZ ;  /* 0x000000061a187c10 */ /* 0x040fe4000ffbe0ff */
[----:B------:R-:W-:Y:S02]  /*157c0*/  IADD3 R26, P0, P1, R26, UR6, R25 ;  /* 0x000000061a1a7c10 */ /* 0x000fe4000f91e019 */
[----:B------:R-:W-:Y:S02]  /*157d0*/  LEA.HI.X R31, R28, R27, R29, 0x7, P2 ;  /* 0x0000001b1c1f7211 */ /* 0x000fe400010f3c1d */
[----:B------:R-:W-:-:S02]  /*157e0*/  IADD3 R28, P2, P3, R30, UR6, R25 ;  /* 0x000000061e1c7c10 */ /* 0x000fc4000fb5e019 */
[----:B------:R-:W-:Y:S02]  /*157f0*/  IADD3.X R25, R27, UR7, RZ, P5, !PT ;  /* 0x000000071b197c10 */ /* 0x000fe4000affe4ff */
[----:B------:R-:W-:Y:S02]  /*15800*/  FSETP.NEU.AND P5, PT, RZ, UR21, PT ;  /* 0x00000015ff007c0b */ /* 0x000fe4000bfad000 */
[----:B------:R-:W-:Y:S02]  /*15810*/  IADD3 R30, P6, R30, UR6, RZ ;  /* 0x000000061e1e7c10 */ /* 0x000fe4000ffde0ff */
[--C-:B------:R-:W-:Y:S02]  /*15820*/  IADD3.X R29, R31, UR7, R38.reuse, P2, P3 ;  /* 0x000000071f1d7c10 */ /* 0x100fe400097e6426 */
[----:B------:R-:W-:Y:S02]  /*15830*/  IADD3.X R27, R27, UR7, R38, P0, P1 ;  /* 0x000000071b1b7c10 */ /* 0x000fe400087e2426 */
[----:B------:R-:W-:-:S05]  /*15840*/  IADD3.X R31, R31, UR7, RZ, P6, !PT ;  /* 0x000000071f1f7c10 */ /* 0x000fca000b7fe4ff */
[----:B------:R-:W-:Y:S05]  /*15850*/  @!P5 BRA `(.L_x_36) ;  /* 0x000000d800f4d947 */ /* 0x000fea0003800000 */
[----:B------:R-:W-:Y:S01]  /*15860*/  ULDC.64 UR6, c[0x0][0x5b8] ;  /* 0x00016e0000067ab9 */ /* 0x000fe20000000a00 */
[----:B------:R-:W-:Y:S01]  /*15870*/  BSSY B1, `(.L_x_37) ;  /* 0x0000013000017945 */ /* 0x000fe20003800000 */
[----:B------:R-:W-:Y:S01]  /*15880*/  IMAD.U32 R38, RZ, RZ, UR6 ;  /* 0x00000006ff267e24 */ /* 0x000fe2000f8e00ff */
[----:B------:R-:W-:-:S03]  /*15890*/  UIMAD UR6, UR8, UR6, URZ ;  /* 0x00000006080672a4 */ /* 0x000fc6000f8e023f */
[----:B------:R-:W-:Y:S01]  /*158a0*/  IMAD.WIDE.U32 R32, R38, UR9, R32 ;  /* 0x0000000926207c25 */ /* 0x000fe2000f8e0020 */
[----:B------:R-:W-:-:S03]  /*158b0*/  UIMAD UR6, UR9, UR7, UR6 ;  /* 0x00000007090672a4 */ /* 0x000fc6000f8e0206 */
[----:B------:R-:W-:Y:S01]  /*158c0*/  IMAD.MOV.U32 R38, RZ, RZ, R32 ;  /* 0x000000ffff267224 */ /* 0x000fe200078e0020 */
[----:B------:R-:W-:Y:S02]  /*158d0*/  ULDC.64 UR8, c[0x0][0x5a8] ;  /* 0x00016a0000087ab9 */ /* 0x000fe40000000a00 */
[----:B------:R-:W-:Y:S01]  /*158e0*/  VIADD R39, R33, UR6 ;  /* 0x0000000621277c36 */ /* 0x000fe20008000000 */
[----:B------:R-:W-:Y:S02]  /*158f0*/  ULDC.64 UR6, c[0x0][0x5b0] ;  /* 0x00016c0000067ab9 */ /* 0x000fe40000000a00 */
[----:B------:R-:W-:Y:S02]  /*15900*/  IMAD R40, R37, UR6, RZ ;  /* 0x0000000625287c24 */ /* 0x000fe4000f8e02ff */
[----:B------:R-:W-:-:S04]  /*15910*/  IMAD.WIDE.U32 R32, R35, UR6, R38 ;  /* 0x0000000623207c25 */ /* 0x000fc8000f8e0026 */
[----:B------:R-:W-:Y:S01]  /*15920*/  IMAD R40, R35, UR7, R40 ;  /* 0x0000000723287c24 */ /* 0x000fe2000f8e0228 */
[----:B------:R-:W-:-:S04]  /*15930*/  IADD3 R32, P0, R32, UR8, RZ ;  /* 0x0000000820207c10 */ /* 0x000fc8000ff1e0ff */
[--C-:B------:R-:W-:Y:S02]  /*15940*/  IADD3.X R33, R33, UR9, R40.reuse, P0, !PT ;  /* 0x0000000921217c10 */ /* 0x100fe400087fe428 */
[----:B------:R-:W-:Y:S02]  /*15950*/  ISETP.GE.AND P0, PT, R34, 0x1, PT ;  /* 0x000000012200780c */ /* 0x000fe40003f06270 */
[----:B------:R-:W-:Y:S02]  /*15960*/  PRMT R40, RZ, 0x7610, R40 ;  /* 0x00007610ff287816 */ /* 0x000fe40000000028 */
[----:B------:R-:W-:-:S13]  /*15970*/  ISETP.LT.OR P1, PT, R0, 0x1, !P0 ;  /* 0x000000010000780c */ /* 0x000fda0004721670 */
[----:B------:R-:W-:Y:S05]  /*15980*/  @P1 BRA `(.L_x_38) ;  /* 0x0000000000041947 */ /* 0x000fea0003800000 */
[----:B------:R0:W5:Y:S02]  /*15990*/  LDG.E.U8 R40, desc[UR14][R32.64] ;  /* 0x0000000e20287981 */ /* 0x000164000c1e1100 */
.L_x_38:
[----:B------:R-:W-:Y:S05]  /*159a0*/  BSYNC B1 ;  /* 0x0000000000017941 */ /* 0x000fea0003800000 */
.L_x_37:
[----:B-----5:R-:W-:Y:S01]  /*159b0*/  LOP3.LUT R40, R40, 0xff, RZ, 0xc0, !PT ;  /* 0x000000ff28287812 */ /* 0x020fe200078ec0ff */
[----:B------:R-:W-:Y:S03]  /*159c0*/  BSSY B1, `(.L_x_39) ;  /* 0x000000b000017945 */ /* 0x000fe60003800000 */
[----:B------:R-:W-:-:S05]  /*159d0*/  F2FP.F16.E4M3.UNPACK_B R40, R40 ;  /* 0x00000028ff28723e */ /* 0x000fca00020006ff */
[----:B------:R-:W-:-:S05]  /*159e0*/  HADD2.F32 R40, -RZ, R40.H0_H0 ;  /* 0x20000028ff287230 */ /* 0x000fca0000004100 */
[----:B------:R-:W-:-:S04]  /*159f0*/  FMUL R40, R40, UR21 ;  /* 0x0000001528287c20 */ /* 0x000fc80008400000 */
[----:B------:R-:W-:-:S05]  /*15a00*/  FFMA R2, R2, UR20, R40 ;  /* 0x0000001402027c23 */ /* 0x000fca0008000028 */
[----:B------:R-:W-:-:S05]  /*15a10*/  F2FP.SATFINITE.E4M3.F32.PACK_AB_MERGE_C R2, RZ, R2, RZ ;  /* 0x00000002ff02723e */ /* 0x000fca00048070ff */
[----:B------:R2:W-:Y:S01]  /*15a20*/  @!P1 STG.E.U8 desc[UR14][R24.64], R2 ;  /* 0x0000000218009986 */ /* 0x0005e2000c10110e */
[----:B------:R-:W-:Y:S02]  /*15a30*/  ISETP.LT.OR P1, PT, R0, 0x2, !P0 ;  /* 0x000000020000780c */ /* 0x000fe40004721670 */
[----:B--2---:R-:W-:-:S11]  /*15a40*/  PRMT R2, RZ, 0x7610, R2 ;  /* 0x00007610ff027816 */ /* 0x004fd60000000002 */
[----:B------:R-:W-:Y:S05]  /*15a50*/  @P1 BRA `(.L_x_40) ;  /* 0x0000000000041947 */ /* 0x000fea0003800000 */
[----:B------:R2:W5:Y:S02]  /*15a60*/  LDG.E.U8 R2, desc[UR14][R32.64+0x1] ;  /* 0x0000010e20027981 */ /* 0x000564000c1e1100 */
.L_x_40:
[----:B------:R-:W-:Y:S05]  /*15a70*/  BSYNC B1 ;  /* 0x0000000000017941 */ /* 0x000fea0003800000 */
.L_x_39:
        /* <DEDUP_REMOVED lines=8> */
[----:B------:R-:W-:-:S05]  /*15b00*/  IADD3 R2, P1, R35, 0x8, RZ ;  /* 0x0000000823027810 */ /* 0x000fca0007f3e0ff */
[----:B---3--:R-:W-:-:S04]  /*15b10*/  IMAD.X R3, RZ, RZ, R37, P1 ;  /* 0x000000ffff037224 */ /* 0x008fc800008e0625 */
[----:B------:R-:W-:-:S04]  /*15b20*/  IMAD R3, R3, UR6, RZ ;  /* 0x0000000603037c24 */ /* 0x000fc8000f8e02ff */
[C---:B------:R-:W-:Y:S02]  /*15b30*/  IMAD R40, R2.reuse, UR7, R3 ;  /* 0x0000000702287c24 */ /* 0x040fe4000f8e0203 */
[----:B------:R-:W-:-:S03]  /*15b40*/  IMAD.WIDE.U32 R2, R2, UR6, R38 ;  /* 0x0000000602027c25 */ /* 0x000fc6000f8e0026 */
[----:B------:R-:W-:-:S04]  /*15b50*/  IADD3 R2, P1, R2, UR8, RZ ;  /* 0x0000000802027c10 */ /* 0x000fc8000ff3e0ff */
[--C-:B------:R-:W-:Y:S02]  /*15b60*/  IADD3.X R3, R3, UR9, R40.reuse, P1, !PT ;  /* 0x0000000903037c10 */ /* 0x100fe40008ffe428 */
[----:B------:R-:W-:Y:S02]  /*15b70*/  ISETP.GE.AND P1, PT, R34, 0x9, PT ;  /* 0x000000092200780c */ /* 0x000fe40003f26270 */
[----:B------:R-:W-:Y:S02]  /*15b80*/  PRMT R40, RZ, 0x7610, R40 ;  /* 0x00007610ff287816 */ /* 0x000fe40000000028 */
[----:B------:R-:W-:-:S13]  /*15b90*/  ISETP.LT.OR P2, PT, R0, 0x1, !P1 ;  /* 0x000000010000780c */ /* 0x000fda0004f41670 */
[----:B------:R-:W-:Y:S05]  /*15ba0*/  @P2 BRA `(.L_x_42) ;  /* 0x0000000000042947 */ /* 0x000fea0003800000 */
[----:B------:R3:W5:Y:S02]  /*15bb0*/  LDG.E.U8 R40, desc[UR14][R2.64] ;  /* 0x0000000e02287981 */ /* 0x000764000c1e1100 */
.L_x_42:
[----:B------:R-:W-:Y:S05]  /*15bc0*/  BSYNC B1 ;  /* 0x0000000000017941 */ /* 0x000fea0003800000 */
.L_x_41:
        /* <DEDUP_REMOVED lines=9> */
[----:B----4-:R-:W-:-:S11]  /*15c60*/  PRMT R4, RZ, 0x7610, R4 ;  /* 0x00007610ff047816 */ /* 0x010fd60000000004 */
[----:B------:R-:W-:Y:S05]  /*15c70*/  @P2 BRA `(.L_x_44) ;  /* 0x0000000000042947 */ /* 0x000fea0003800000 */
[----:B------:R4:W5:Y:S02]  /*15c80*/  LDG.E.U8 R4, desc[UR14][R2.64+0x1] ;  /* 0x0000010e02047981 */ /* 0x000964000c1e1100 */
.L_x_44:
[----:B------:R-:W-:Y:S05]  /*15c90*/  BSYNC B1 ;  /* 0x0000000000017941 */ /* 0x000fea0003800000 */
.L_x_43:
[----:B-----5:R-:W-:Y:S01]  /*15ca0*/  LOP3.LUT R4, R4, 0xff, RZ, 0xc0, !PT ;  /* 0x000000ff04047812 */ /* 0x020fe200078ec0ff */
[----:B------:R-:W-:Y:S01]  /*15cb0*/  BSSY B1, `(.L_x_45) ;  /* 0x000000b000017945 */ /* 0x000fe20003800000 */
[----:B------:R-:W-:Y:S02]  /*15cc0*/  ISETP.LT.OR P3, PT, R0, 0x9, !P0 ;  /* 0x000000090000780c */ /* 0x000fe40004761670 */
[----:B------:R-:W-:-:S05]  /*15cd0*/  F2FP.F16.E4M3.UNPACK_B R4, R4 ;  /* 0x00000004ff04723e */ /* 0x000fca00020006ff */
[----:B------:R-:W-:-:S05]  /*15ce0*/  HADD2.F32 R4, -RZ, R4.H0_H0 ;  /* 0x20000004ff047230 */ /* 0x000fca0000004100 */
[----:B------:R-:W-:-:S04]  /*15cf0*/  FMUL R4, R4, UR21 ;  /* 0x0000001504047c20 */ /* 0x000fc80008400000 */
[--C-:B------:R-:W-:Y:S01]  /*15d00*/  FFMA R5, R5, UR20, R4.reuse ;  /* 0x0000001405057c23 */ /* 0x100fe20008000004 */
[----:B------:R-:W-:-:S04]  /*15d10*/  PRMT R4, RZ, 0x7610, R4 ;  /* 0x00007610ff047816 */ /* 0x000fc80000000004 */
[----:B------:R-:W-:-:S05]  /*15d20*/  F2FP.SATFINITE.E4M3.F32.PACK_AB_MERGE_C R5, RZ, R5, RZ ;  /* 0x00000005ff05723e */ /* 0x000fca00048070ff */
[----:B------:R0:W-:Y:S01]  /*15d30*/  @!P2 STG.E.U8 desc[UR14][R26.64+0x1], R5 ;  /* 0x000001051a00a986 */ /* 0x0001e2000c10110e */
[----:B------:R-:W-:Y:S05]  /*15d40*/  @P3 BRA `(.L_x_46) ;  /* 0x0000000000043947 */ /* 0x000fea0003800000 */
[----:B------:R0:W5:Y:S02]  /*15d50*/  LDG.E.U8 R4, desc[UR14][R32.64+0x8] ;  /* 0x0000080e20047981 */ /* 0x000164000c1e1100 */
.L_x_46:
[----:B------:R-:W-:Y:S05]  /*15d60*/  BSYNC B1 ;  /* 0x0000000000017941 */ /* 0x000fea0003800000 */
.L_x_45:
        /* <DEDUP_REMOVED lines=12> */
.L_x_48:
[----:B------:R-:W-:Y:S05]  /*15e30*/  BSYNC B1 ;  /* 0x0000000000017941 */ /* 0x000fea0003800000 */
.L_x_47:
        /* <DEDUP_REMOVED lines=12> */
.L_x_50:
[----:B------:R-:W-:Y:S05]  /*15f00*/  BSYNC B1 ;  /* 0x0000000000017941 */ /* 0x000fea0003800000 */
.L_x_49:
        /* <DEDUP_REMOVED lines=12> */
.L_x_52:
[----:B------:R-:W-:Y:S05]  /*15fd0*/  BSYNC B1 ;  /* 0x0000000000017941 */ /* 0x000fea0003800000 */
.L_x_51:
        /* <DEDUP_REMOVED lines=12> */
.L_x_54:
[----:B------:R-:W-:Y:S05]  /*160a0*/  BSYNC B1 ;  /* 0x0000000000017941 */ /* 0x000fea0003800000 */
.L_x_53:
        /* <DEDUP_REMOVED lines=12> */
.L_x_56:
[----:B------:R-:W-:Y:S05]  /*16170*/  BSYNC B1 ;  /* 0x0000000000017941 */ /* 0x000fea0003800000 */
.L_x_55:
        /* <DEDUP_REMOVED lines=12> */
.L_x_58:
[----:B------:R-:W-:Y:S05]  /*16240*/  BSYNC B1 ;  /* 0x0000000000017941 */ /* 0x000fea0003800000 */
.L_x_57:
        /* <DEDUP_REMOVED lines=12> */
.L_x_60:
[----:B------:R-:W-:Y:S05]  /*16310*/  BSYNC B1 ;  /* 0x0000000000017941 */ /* 0x000fea0003800000 */
.L_x_59:
        /* <DEDUP_REMOVED lines=12> */
.L_x_62:
[----:B------:R-:W-:Y:S05]  /*163e0*/  BSYNC B1 ;  /* 0x0000000000017941 */ /* 0x000fea0003800000 */
.L_x_61:
        /* <DEDUP_REMOVED lines=12> */
.L_x_64:
[----:B------:R-:W-:Y:S05]  /*164b0*/  BSYNC B1 ;  /* 0x0000000000017941 */ /* 0x000fea0003800000 */
.L_x_63:
        /* <DEDUP_REMOVED lines=12> */
.L_x_66:
[----:B------:R-:W-:Y:S05]  /*16580*/  BSYNC B1 ;  /* 0x0000000000017941 */ /* 0x000fea0003800000 */
.L_x_65:
        /* <DEDUP_REMOVED lines=12> */
.L_x_68:
[----:B------:R-:W-:Y:S05]  /*16650*/  BSYNC B1 ;  /* 0x0000000000017941 */ /* 0x000fea0003800000 */
.L_x_67:
        /* <DEDUP_REMOVED lines=12> */
.L_x_70:
[----:B------:R-:W-:Y:S05]  /*16720*/  BSYNC B1 ;  /* 0x0000000000017941 */ /* 0x000fea0003800000 */
.L_x_69:
        /* <DEDUP_REMOVED lines=12> */
.L_x_72:
[----:B------:R-:W-:Y:S05]  /*167f0*/  BSYNC B1 ;  /* 0x0000000000017941 */ /* 0x000fea0003800000 */
.L_x_71:
        /* <DEDUP_REMOVED lines=12> */
.L_x_74:
[----:B------:R-:W-:Y:S05]  /*168c0*/  BSYNC B1 ;  /* 0x0000000000017941 */ /* 0x000fea0003800000 */
.L_x_73:
        /* <DEDUP_REMOVED lines=12> */
.L_x_76:
[----:B------:R-:W-:Y:S05]  /*16990*/  BSYNC B1 ;  /* 0x0000000000017941 */ /* 0x000fea0003800000 */
.L_x_75:
        /* <DEDUP_REMOVED lines=12> */
.L_x_78:
[----:B------:R-:W-:Y:S05]  /*16a60*/  BSYNC B1 ;  /* 0x0000000000017941 */ /* 0x000fea0003800000 */
.L_x_77:
        /* <DEDUP_REMOVED lines=12> */
.L_x_80:
[----:B------:R-:W-:Y:S05]  /*16b30*/  BSYNC B1 ;  /* 0x0000000000017941 */ /* 0x000fea0003800000 */
.L_x_79:
        /* <DEDUP_REMOVED lines=12> */
.L_x_82:
[----:B------:R-:W-:Y:S05]  /*16c00*/  BSYNC B1 ;  /* 0x0000000000017941 */ /* 0x000fea0003800000 */
.L_x_81:
        /* <DEDUP_REMOVED lines=12> */
.L_x_84:
[----:B------:R-:W-:Y:S05]  /*16cd0*/  BSYNC B1 ;  /* 0x0000000000017941 */ /* 0x000fea0003800000 */
.L_x_83:
        /* <DEDUP_REMOVED lines=12> */
.L_x_86:
[----:B------:R-:W-:Y:S05]  /*16da0*/  BSYNC B1 ;  /* 0x0000000000017941 */ /* 0x000fea0003800000 */
.L_x_85:
        /* <DEDUP_REMOVED lines=12> */
.L_x_88:
[----:B------:R-:W-:Y:S05]  /*16e70*/  BSYNC B1 ;  /* 0x0000000000017941 */ /* 0x000fea0003800000 */
.L_x_87:
        /* <DEDUP_REMOVED lines=12> */
.L_x_90:
[----:B------:R-:W-:Y:S05]  /*16f40*/  BSYNC B1 ;  /* 0x0000000000017941 */ /* 0x000fea0003800000 */
.L_x_89:
        /* <DEDUP_REMOVED lines=12> */
.L_x_92:
[----:B------:R-:W-:Y:S05]  /*17010*/  BSYNC B1 ;  /* 0x0000000000017941 */ /* 0x000fea0003800000 */
.L_x_91:
        /* <DEDUP_REMOVED lines=12> */
.L_x_94:
[----:B------:R-:W-:Y:S05]  /*170e0*/  BSYNC B1 ;  /* 0x0000000000017941 */ /* 0x000fea0003800000 */
.L_x_93:
        /* <DEDUP_REMOVED lines=12> */
.L_x_96:
[----:B------:R-:W-:Y:S05]  /*171b0*/  BSYNC B1 ;  /* 0x0000000000017941 */ /* 0x000fea0003800000 */
.L_x_95:
        /* <DEDUP_REMOVED lines=12> */
.L_x_98:
[----:B------:R-:W-:Y:S05]  /*17280*/  BSYNC B1 ;  /* 0x0000000000017941 */ /* 0x000fea0003800000 */
.L_x_97:
        /* <DEDUP_REMOVED lines=12> */
.L_x_100:
[----:B------:R-:W-:Y:S05]  /*17350*/  BSYNC B1 ;  /* 0x0000000000017941 */ /* 0x000fea0003800000 */
.L_x_99:
        /* <DEDUP_REMOVED lines=12> */
.L_x_102:
[----:B------:R-:W-:Y:S05]  /*17420*/  BSYNC B1 ;  /* 0x0000000000017941 */ /* 0x000fea0003800000 */
.L_x_101:
        /* <DEDUP_REMOVED lines=12> */
.L_x_104:
[----:B------:R-:W-:Y:S05]  /*174f0*/  BSYNC B1 ;  /* 0x0000000000017941 */ /* 0x000fea0003800000 */
.L_x_103:
        /* <DEDUP_REMOVED lines=12> */
.L_x_106:
[----:B------:R-:W-:Y:S05]  /*175c0*/  BSYNC B1 ;  /* 0x0000000000017941 */ /* 0x000fea0003800000 */
.L_x_105:
        /* <DEDUP_REMOVED lines=12> */
.L_x_108:
[----:B------:R-:W-:Y:S05]  /*17690*/  BSYNC B1 ;  /* 0x0000000000017941 */ /* 0x000fea0003800000 */
.L_x_107:
        /* <DEDUP_REMOVED lines=12> */
.L_x_110:
[----:B------:R-:W-:Y:S05]  /*17760*/  BSYNC B1 ;  /* 0x0000000000017941 */ /* 0x000fea0003800000 */
.L_x_109:
        /* <DEDUP_REMOVED lines=12> */
.L_x_112:
[----:B------:R-:W-:Y:S05]  /*17830*/  BSYNC B1 ;  /* 0x0000000000017941 */ /* 0x000fea0003800000 */
.L_x_111:
        /* <DEDUP_REMOVED lines=12> */
.L_x_114:
[----:B------:R-:W-:Y:S05]  /*17900*/  BSYNC B1 ;  /* 0x0000000000017941 */ /* 0x000fea0003800000 */
.L_x_113:
        /* <DEDUP_REMOVED lines=12> */
.L_x_116:
[----:B------:R-:W-:Y:S05]  /*179d0*/  BSYNC B1 ;  /* 0x0000000000017941 */ /* 0x000fea0003800000 */
.L_x_115:
        /* <DEDUP_REMOVED lines=12> */
.L_x_118:
[----:B------:R-:W-:Y:S05]  /*17aa0*/  BSYNC B1 ;  /* 0x0000000000017941 */ /* 0x000fea0003800000 */
.L_x_117:
        /* <DEDUP_REMOVED lines=12> */
.L_x_120:
[----:B------:R-:W-:Y:S05]  /*17b70*/  BSYNC B1 ;  /* 0x0000000000017941 */ /* 0x000fea0003800000 */
.L_x_119:
        /* <DEDUP_REMOVED lines=12> */
.L_x_122:
[----:B------:R-:W-:Y:S05]  /*17c40*/  BSYNC B1 ;  /* 0x0000000000017941 */ /* 0x000fea0003800000 */
.L_x_121:
[----:B-----5:R-:W-:Y:S01]  /*17c50*/  LOP3.LUT R4, R4, 0xff, RZ, 0xc0, !PT ;  /* 0x000000ff04047812 */ /* 0x020fe200078ec0ff */
[----:B------:R-:W-:Y:S01]  /*17c60*/  BSSY B1, `(.L_x_123) ;  /* 0x000000b000017945 */ /* 0x000fe20003800000 */
[----:B------:R-:W-:Y:S02]  /*17c70*/  ISETP.LT.OR P2, PT, R0, 0x52, !P1 ;  /* 0x000000520000780c */ /* 0x000fe40004f41670 */
[----:B------:R-:W-:-:S05]  /*17c80*/  F2FP.F16.E4M3.UNPACK_B R4, R4 ;  /* 0x00000004ff04723e */ /* 0x000fca00020006ff */
[----:B------:R-:W-:-:S05]  /*17c90*/  HADD2.F32 R4, -RZ, R4.H0_H0 ;  /* 0x20000004ff047230 */ /* 0x000fca0000004100 */
[----:B------:R-:W-:-:S04]  /*17ca0*/  FMUL R4, R4, UR21 ;  /* 0x0000001504047c20 */ /* 0x000fc80008400000 */
[----:B------:R-:W-:-:S05]  /*17cb0*/  FFMA R4, R172, UR20, R4 ;  /* 0x00000014ac047c23 */ /* 0x000fca0008000004 */
[----:B0-----:R-:W-:Y:S02]  /*17cc0*/  F2FP.SATFINITE.E4M3.F32.PACK_AB_MERGE_C R5, RZ, R4, RZ ;  /* 0x00000004ff05723e */ /* 0x001fe400048070ff */
[----:B------:R-:W-:-:S03]  /*17cd0*/  PRMT R4, RZ, 0x7610, R4 ;  /* 0x00007610ff047816 */ /* 0x000fc60000000004 */
[----:B------:R0:W-:Y:S01]  /*17ce0*/  @!P3 STG.E.U8 desc[UR14][R26.64+0x50], R5 ;  /* 0x000050051a00b986 */ /* 0x0001e2000c10110e */
[----:B------:R-:W-:Y:S05]  /*17cf0*/  @P2 BRA `(.L_x_124) ;  /* 0x0000000000042947 */ /* 0x000fea0003800000 */
[----:B------:R0:W5:Y:S02]  /*17d00*/  LDG.E.U8 R4, desc[UR14][R2.64+0x51] ;  /* 0x0000510e02047981 */ /* 0x000164000c1e1100 */
.L_x_124:
[----:B------:R-:W-:Y:S05]  /*17d10*/  BSYNC B1 ;  /* 0x0000000000017941 */ /* 0x000fea0003800000 */
.L_x_123:
        /* <DEDUP_REMOVED lines=12> */
.L_x_126:
[----:B------:R-:W-:Y:S05]  /*17de0*/  BSYNC B1 ;  /* 0x0000000000017941 */ /* 0x000fea0003800000 */
.L_x_125:
        /* <DEDUP_REMOVED lines=12> */
.L_x_128:
[----:B------:R-:W-:Y:S05]  /*17eb0*/  BSYNC B1 ;  /* 0x0000000000017941 */ /* 0x000fea0003800000 */
.L_x_127:
        /* <DEDUP_REMOVED lines=12> */
.L_x_130:
[----:B------:R-:W-:Y:S05]  /*17f80*/  BSYNC B1 ;  /* 0x0000000000017941 */ /* 0x000fea0003800000 */
.L_x_129:
[----:B-----5:R-:W-:Y:S01]  /*17f90*/  LOP3.LUT R4, R4, 0xff, RZ, 0xc0, !PT ;  /* 0x000000ff04047812 */ /* 0x020fe200078ec0ff */
[----:B------:R-:W-:Y:S01]  /*17fa0*/  BSSY B1, `(.L_x_131) ;  /* 0x000000b000017945 */ /* 0x000fe20003800000 */
[----:B------:R-:W-:Y:S02]  /*17fb0*/  ISETP.LT.OR P2, PT, R0, 0x5a, !P1 ;  /* 0x0000005a0000780c */ /* 0x000fe40004f41670 */
[----:B------:R-:W-:-:S05]  /*17fc0*/  F2FP.F16.E4M3.UNPACK_B R4, R4 ;  /* 0x00000004ff04723e */ /* 0x000fca00020006ff */
[----:B------:R-:W-:-:S05]  /*17fd0*/  HADD2.F32 R4, -RZ, R4.H0_H0 ;  /* 0x20000004ff047230 */ /* 0x000fca0000004100 */
[----:B0-----:R-:W-:Y:S01]  /*17fe0*/  FMUL R5, R4, UR21 ;  /* 0x0000001504057c20 */ /* 0x001fe20008400000 */
[----:B------:R-:W-:-:S03]  /*17ff0*/  PRMT R4, RZ, 0x7610, R4 ;  /* 0x00007610ff047816 */ /* 0x000fc60000000004 */
[----:B------:R-:W-:-:S05]  /*18000*/  FFMA R5, R176, UR20, R5 ;  /* 0x00000014b0057c23 */ /* 0x000fca0008000005 */
[----:B------:R-:W-:-:S05]  /*18010*/  F2FP.SATFINITE.E4M3.F32.PACK_AB_MERGE_C R5, RZ, R5, RZ ;  /* 0x00000005ff05723e */ /* 0x000fca00048070ff */
[----:B------:R0:W-:Y:S01]  /*18020*/  @!P3 STG.E.U8 desc[UR14][R26.64+0x58], R5 ;  /* 0x000058051a00b986 */ /* 0x0001e2000c10110e */
[----:B------:R-:W-:Y:S05]  /*18030*/  @P2 BRA `(.L_x_132) ;  /* 0x0000000000042947 */ /* 0x000fea0003800000 */
[----:B------:R0:W5:Y:S02]  /*18040*/  LDG.E.U8 R4, desc[UR14][R2.64+0x59] ;  /* 0x0000590e02047981 */ /* 0x000164000c1e1100 */
.L_x_132:
[----:B------:R-:W-:Y:S05]  /*18050*/  BSYNC B1 ;  /* 0x0000000000017941 */ /* 0x000fea0003800000 */
.L_x_131:
        /* <DEDUP_REMOVED lines=12> */
.L_x_134:
[----:B------:R-:W-:Y:S05]  /*18120*/  BSYNC B1 ;  /* 0x0000000000017941 */ /* 0x000fea0003800000 */
.L_x_133:
        /* <DEDUP_REMOVED lines=12> */
.L_x_136:
[----:B------:R-:W-:Y:S05]  /*181f0*/  BSYNC B1 ;  /* 0x0000000000017941 */ /* 0x000fea0003800000 */
.L_x_135:
        /* <DEDUP_REMOVED lines=12> */
.L_x_138:
[----:B------:R-:W-:Y:S05]  /*182c0*/  BSYNC B1 ;  /* 0x0000000000017941 */ /* 0x000fea0003800000 */
.L_x_137:
        /* <DEDUP_REMOVED lines=12> */
.L_x_140:
[----:B------:R-:W-:Y:S05]  /*18390*/  BSYNC B1 ;  /* 0x0000000000017941 */ /* 0x000fea0003800000 */
.L_x_139:
        /* <DEDUP_REMOVED lines=12> */
.L_x_142:
[----:B------:R-:W-:Y:S05]  /*18460*/  BSYNC B1 ;  /* 0x0000000000017941 */ /* 0x000fea0003800000 */
.L_x_141:
        /* <DEDUP_REMOVED lines=12> */
.L_x_144:
[----:B------:R-:W-:Y:S05]  /*18530*/  BSYNC B1 ;  /* 0x0000000000017941 */ /* 0x000fea0003800000 */
.L_x_143:
        /* <DEDUP_REMOVED lines=12> */
.L_x_146:
[----:B------:R-:W-:Y:S05]  /*18600*/  BSYNC B1 ;  /* 0x0000000000017941 */ /* 0x000fea0003800000 */
.L_x_145:
        /* <DEDUP_REMOVED lines=12> */
.L_x_148:
[----:B------:R-:W-:Y:S05]  /*186d0*/  BSYNC B1 ;  /* 0x0000000000017941 */ /* 0x000fea0003800000 */
.L_x_147:
        /* <DEDUP_REMOVED lines=12> */
.L_x_150:
[----:B------:R-:W-:Y:S05]  /*187a0*/  BSYNC B1 ;  /* 0x0000000000017941 */ /* 0x000fea0003800000 */
.L_x_149:
        /* <DEDUP_REMOVED lines=12> */
.L_x_152:
[----:B------:R-:W-:Y:S05]  /*18870*/  BSYNC B1 ;  /* 0x0000000000017941 */ /* 0x000fea0003800000 */
.L_x_151:
        /* <DEDUP_REMOVED lines=12> */
.L_x_154:
[----:B------:R-:W-:Y:S05]  /*18940*/  BSYNC B1 ;  /* 0x0000000000017941 */ /* 0x000fea0003800000 */
.L_x_153:
        /* <DEDUP_REMOVED lines=12> */
.L_x_156:
[----:B------:R-:W-:Y:S05]  /*18a10*/  BSYNC B1 ;  /* 0x0000000000017941 */ /* 0x000fea0003800000 */
.L_x_155:
        /* <DEDUP_REMOVED lines=12> */
.L_x_158:
[----:B------:R-:W-:Y:S05]  /*18ae0*/  BSYNC B1 ;  /* 0x0000000000017941 */ /* 0x000fea0003800000 */
.L_x_157:
        /* <DEDUP_REMOVED lines=12> */
.L_x_160:
[----:B------:R-:W-:Y:S05]  /*18bb0*/  BSYNC B1 ;  /* 0x0000000000017941 */ /* 0x000fea0003800000 */
.L_x_159:
        /* <DEDUP_REMOVED lines=12> */
.L_x_162:
[----:B------:R-:W-:Y:S05]  /*18c80*/  BSYNC B1 ;  /* 0x0000000000017941 */ /* 0x000fea0003800000 */
.L_x_161:
        /* <DEDUP_REMOVED lines=12> */
.L_x_164:
[----:B------:R-:W-:Y:S05]  /*18d50*/  BSYNC B1 ;  /* 0x0000000000017941 */ /* 0x000fea0003800000 */
.L_x_163:
        /* <DEDUP_REMOVED lines=12> */
.L_x_166:
[----:B------:R-:W-:Y:S05]  /*18e20*/  BSYNC B1 ;  /* 0x0000000000017941 */ /* 0x000fea0003800000 */
.L_x_165:
        /* <DEDUP_REMOVED lines=12> */
.L_x_168:
[----:B------:R-:W-:Y:S05]  /*18ef0*/  BSYNC B1 ;  /* 0x0000000000017941 */ /* 0x000fea0003800000 */
.L_x_167:
        /* <DEDUP_REMOVED lines=12> */
.L_x_170:
[----:B------:R-:W-:Y:S05]  /*18fc0*/  BSYNC B1 ;  /* 0x0000000000017941 */ /* 0x000fea0003800000 */
.L_x_169:
        /* <DEDUP_REMOVED lines=12> */
.L_x_172:
[----:B------:R-:W-:Y:S05]  /*19090*/  BSYNC B1 ;  /* 0x0000000000017941 */ /* 0x000fea0003800000 */
.L_x_171:
        /* <DEDUP_REMOVED lines=12> */
.L_x_174:
[----:B------:R-:W-:Y:S05]  /*19160*/  BSYNC B1 ;  /* 0x0000000000017941 */ /* 0x000fea0003800000 */
.L_x_173:
        /* <DEDUP_REMOVED lines=12> */
.L_x_176:
[----:B------:R-:W-:Y:S05]  /*19230*/  BSYNC B1 ;  /* 0x0000000000017941 */ /* 0x000fea0003800000 */
.L_x_175:
        /* <DEDUP_REMOVED lines=12> */
.L_x_178:
[----:B------:R-:W-:Y:S05]  /*19300*/  BSYNC B1 ;  /* 0x0000000000017941 */ /* 0x000fea0003800000 */
.L_x_177:
        /* <DEDUP_REMOVED lines=12> */
.L_x_180:
[----:B------:R-:W-:Y:S05]  /*193d0*/  BSYNC B1 ;  /* 0x0000000000017941 */ /* 0x000fea0003800000 */
.L_x_179:
        /* <DEDUP_REMOVED lines=12> */
.L_x_182:
[----:B------:R-:W-:Y:S05]  /*194a0*/  BSYNC B1 ;  /* 0x0000000000017941 */ /* 0x000fea0003800000 */
.L_x_181:
        /* <DEDUP_REMOVED lines=12> */
.L_x_184:
[----:B------:R-:W-:Y:S05]  /*19570*/  BSYNC B1 ;  /* 0x0000000000017941 */ /* 0x000fea0003800000 */
.L_x_183:
        /* <DEDUP_REMOVED lines=12> */
.L_x_186:
[----:B------:R-:W-:Y:S05]  /*19640*/  BSYNC B1 ;  /* 0x0000000000017941 */ /* 0x000fea0003800000 */
.L_x_185:
        /* <DEDUP_REMOVED lines=12> */
.L_x_188:
[----:B------:R-:W-:Y:S05]  /*19710*/  BSYNC B1 ;  /* 0x0000000000017941 */ /* 0x000fea0003800000 */
.L_x_187:
        /* <DEDUP_REMOVED lines=12> */
.L_x_190:
[----:B------:R-:W-:Y:S05]  /*197e0*/  BSYNC B1 ;  /* 0x0000000000017941 */ /* 0x000fea0003800000 */
.L_x_189:
        /* <DEDUP_REMOVED lines=12> */
.L_x_192:
[----:B------:R-:W-:Y:S05]  /*198b0*/  BSYNC B1 ;  /* 0x0000000000017941 */ /* 0x000fea0003800000 */
.L_x_191:
        /* <DEDUP_REMOVED lines=12> */
.L_x_194:
[----:B------:R-:W-:Y:S05]  /*19980*/  BSYNC B1 ;  /* 0x0000000000017941 */ /* 0x000fea0003800000 */
.L_x_193:
        /* <DEDUP_REMOVED lines=12> */
.L_x_196:
[----:B------:R-:W-:Y:S05]  /*19a50*/  BSYNC B1 ;  /* 0x0000000000017941 */ /* 0x000fea0003800000 */
.L_x_195:
        /* <DEDUP_REMOVED lines=12> */
.L_x_198:
[----:B------:R-:W-:Y:S05]  /*19b20*/  BSYNC B1 ;  /* 0x0000000000017941 */ /* 0x000fea0003800000 */
.L_x_197:
        /* <DEDUP_REMOVED lines=12> */
.L_x_200:
[----:B------:R-:W-:Y:S05]  /*19bf0*/  BSYNC B1 ;  /* 0x0000000000017941 */ /* 0x000fea0003800000 */
.L_x_199:
        /* <DEDUP_REMOVED lines=12> */
.L_x_202:
[----:B------:R-:W-:Y:S05]  /*19cc0*/  BSYNC B1 ;  /* 0x0000000000017941 */ /* 0x000fea0003800000 */
.L_x_201:
        /* <DEDUP_REMOVED lines=12> */
.L_x_204:
[----:B------:R-:W-:Y:S05]  /*19d90*/  BSYNC B1 ;  /* 0x0000000000017941 */ /* 0x000fea0003800000 */
.L_x_203:
        /* <DEDUP_REMOVED lines=12> */
.L_x_206:
[----:B------:R-:W-:Y:S05]  /*19e60*/  BSYNC B1 ;  /* 0x0000000000017941 */ /* 0x000fea0003800000 */
.L_x_205:
        /* <DEDUP_REMOVED lines=12> */
.L_x_208:
[----:B------:R-:W-:Y:S05]  /*19f30*/  BSYNC B1 ;  /* 0x0000000000017941 */ /* 0x000fea0003800000 */
.L_x_207:
        /* <DEDUP_REMOVED lines=12> */
.L_x_210:
[----:B------:R-:W-:Y:S05]  /*1a000*/  BSYNC B1 ;  /* 0x0000000000017941 */ /* 0x000fea0003800000 */
.L_x_209:
        /* <DEDUP_REMOVED lines=12> */
.L_x_212:
[----:B------:R-:W-:Y:S05]  /*1a0d0*/  BSYNC B1 ;  /* 0x0000000000017941 */ /* 0x000fea0003800000 */
.L_x_211:
        /* <DEDUP_REMOVED lines=12> */
.L_x_214:
[----:B------:R-:W-:Y:S05]  /*1a1a0*/  BSYNC B1 ;  /* 0x0000000000017941 */ /* 0x000fea0003800000 */
.L_x_213:
        /* <DEDUP_REMOVED lines=12> */
.L_x_216:
[----:B------:R-:W-:Y:S05]  /*1a270*/  BSYNC B1 ;  /* 0x0000000000017941 */ /* 0x000fea0003800000 */
.L_x_215:
        /* <DEDUP_REMOVED lines=12> */
.L_x_218:
[----:B------:R-:W-:Y:S05]  /*1a340*/  BSYNC B1 ;  /* 0x0000000000017941 */ /* 0x000fea0003800000 */
.L_x_217:
        /* <DEDUP_REMOVED lines=12> */
.L_x_220:
[----:B------:R-:W-:Y:S05]  /*1a410*/  BSYNC B1 ;  /* 0x0000000000017941 */ /* 0x000fea0003800000 */
.L_x_219:
        /* <DEDUP_REMOVED lines=12> */
.L_x_222:
[----:B------:R-:W-:Y:S05]  /*1a4e0*/  BSYNC B1 ;  /* 0x0000000000017941 */ /* 0x000fea0003800000 */
.L_x_221:
        /* <DEDUP_REMOVED lines=12> */
.L_x_224:
[----:B------:R-:W-:Y:S05]  /*1a5b0*/  BSYNC B1 ;  /* 0x0000000000017941 */ /* 0x000fea0003800000 */
.L_x_223:
        /* <DEDUP_REMOVED lines=12> */
.L_x_226:
[----:B------:R-:W-:Y:S05]  /*1a680*/  BSYNC B1 ;  /* 0x0000000000017941 */ /* 0x000fea0003800000 */
.L_x_225:
        /* <DEDUP_REMOVED lines=12> */
.L_x_228:
[----:B------:R-:W-:Y:S05]  /*1a750*/  BSYNC B1 ;  /* 0x0000000000017941 */ /* 0x000fea0003800000 */
.L_x_227:
        /* <DEDUP_REMOVED lines=12> */
.L_x_230:
[----:B------:R-:W-:Y:S05]  /*1a820*/  BSYNC B1 ;  /* 0x0000000000017941 */ /* 0x000fea0003800000 */
.L_x_229:
        /* <DEDUP_REMOVED lines=12> */
.L_x_232:
[----:B------:R-:W-:Y:S05]  /*1a8f0*/  BSYNC B1 ;  /* 0x0000000000017941 */ /* 0x000fea0003800000 */
.L_x_231:
        /* <DEDUP_REMOVED lines=12> */
.L_x_234:
[----:B------:R-:W-:Y:S05]  /*1a9c0*/  BSYNC B1 ;  /* 0x0000000000017941 */ /* 0x000fea0003800000 */
.L_x_233:
        /* <DEDUP_REMOVED lines=12> */
.L_x_236:
[----:B------:R-:W-:Y:S05]  /*1aa90*/  BSYNC B1 ;  /* 0x0000000000017941 */ /* 0x000fea0003800000 */
.L_x_235:
        /* <DEDUP_REMOVED lines=12> */
.L_x_238:
[----:B------:R-:W-:Y:S05]  /*1ab60*/  BSYNC B1 ;  /* 0x0000000000017941 */ /* 0x000fea0003800000 */
.L_x_237:
        /* <DEDUP_REMOVED lines=12> */
.L_x_240:
[----:B------:R-:W-:Y:S05]  /*1ac30*/  BSYNC B1 ;  /* 0x0000000000017941 */ /* 0x000fea0003800000 */
.L_x_239:
        /* <DEDUP_REMOVED lines=12> */
.L_x_242:
[----:B------:R-:W-:Y:S05]  /*1ad00*/  BSYNC B1 ;  /* 0x0000000000017941 */ /* 0x000fea0003800000 */
.L_x_241:
        /* <DEDUP_REMOVED lines=12> */
.L_x_244:
[----:B------:R-:W-:Y:S05]  /*1add0*/  BSYNC B1 ;  /* 0x0000000000017941 */ /* 0x000fea0003800000 */
.L_x_243:
        /* <DEDUP_REMOVED lines=12> */
.L_x_246:
[----:B------:R-:W-:Y:S05]  /*1aea0*/  BSYNC B1 ;  /* 0x0000000000017941 */ /* 0x000fea0003800000 */
.L_x_245:
        /* <DEDUP_REMOVED lines=12> */
.L_x_248:
[----:B------:R-:W-:Y:S05]  /*1af70*/  BSYNC B1 ;  /* 0x0000000000017941 */ /* 0x000fea0003800000 */
.L_x_247:
        /* <DEDUP_REMOVED lines=12> */
.L_x_250:
[----:B------:R-:W-:Y:S05]  /*1b040*/  BSYNC B1 ;  /* 0x0000000000017941 */ /* 0x000fea0003800000 */
.L_x_249:
        /* <DEDUP_REMOVED lines=12> */
.L_x_252:
[----:B------:R-:W-:Y:S05]  /*1b110*/  BSYNC B1 ;  /* 0x0000000000017941 */ /* 0x000fea0003800000 */
.L_x_251:
        /* <DEDUP_REMOVED lines=12> */
.L_x_254:
[----:B------:R-:W-:Y:S05]  /*1b1e0*/  BSYNC B1 ;  /* 0x0000000000017941 */ /* 0x000fea0003800000 */
.L_x_253:
[----:B0-----:R-:W2:Y:S01]  /*1b1f0*/  LDL.LU R5, [R1+0x200] ;  /* 0x0002000001057983 */ /* 0x001ea20000300800 */
[----:B-----5:R-:W-:Y:S01]  /*1b200*/  LOP3.LUT R4, R4, 0xff, RZ, 0xc0, !PT ;  /* 0x000000ff04047812 */ /* 0x020fe200078ec0ff */
[----:B------:R-:W-:Y:S01]  /*1b210*/  BSSY B1, `(.L_x_255) ;  /* 0x000000b000017945 */ /* 0x000fe20003800000 */
[----:B------:R-:W-:Y:S02]  /*1b220*/  ISETP.LT.OR P2, PT, R0, 0xda, !P0 ;  /* 0x000000da0000780c */ /* 0x000fe40004741670 */
[----:B------:R-:W-:-:S05]  /*1b230*/  F2FP.F16.E4M3.UNPACK_B R4, R4 ;  /* 0x00000004ff04723e */ /* 0x000fca00020006ff */
[----:B------:R-:W-:-:S05]  /*1b240*/  HADD2.F32 R4, -RZ, R4.H0_H0 ;  /* 0x20000004ff047230 */ /* 0x000fca0000004100 */
[----:B------:R-:W-:-:S04]  /*1b250*/  FMUL R4, R4, UR21 ;  /* 0x0000001504047c20 */ /* 0x000fc80008400000 */
[----:B--2---:R-:W-:-:S05]  /*1b260*/  FFMA R4, R5, UR20, R4 ;  /* 0x0000001405047c23 */ /* 0x004fca0008000004 */
[----:B------:R-:W-:Y:S02]  /*1b270*/  F2FP.SATFINITE.E4M3.F32.PACK_AB_MERGE_C R5, RZ, R4, RZ ;  /* 0x00000004ff05723e */ /* 0x000fe400048070ff */
[----:B------:R-:W-:-:S03]  /*1b280*/  PRMT R4, RZ, 0x7610, R4 ;  /* 0x00007610ff047816 */ /* 0x000fc60000000004 */
[----:B------:R0:W-:Y:S01]  /*1b290*/  @!P3 STG.E.U8 desc[UR14][R24.64+0xd8], R5 ;  /* 0x0000d8051800b986 */ /* 0x0001e2000c10110e */
[----:B------:R-:W-:Y:S05]  /*1b2a0*/  @P2 BRA `(.L_x_256) ;  /* 0x0000000000042947 */ /* 0x000fea0003800000 */
[----:B------:R2:W5:Y:S02]  /*1b2b0*/  LDG.E.U8 R4, desc[UR14][R32.64+0xd9] ;  /* 0x0000d90e20047981 */ /* 0x000564000c1e1100 */
.L_x_256:
[----:B------:R-:W-:Y:S05]  /*1b2c0*/  BSYNC B1 ;  /* 0x0000000000017941 */ /* 0x000fea0003800000 */
.L_x_255:
[----:B0-----:R-:W3:Y:S01]  /*1b2d0*/  LDL.LU R5, [R1+0x204] ;  /* 0x0002040001057983 */ /* 0x001ee20000300800 */
[----:B-----5:R-:W-:Y:S01]  /*1b2e0*/  LOP3.LUT R4, R4, 0xff, RZ, 0xc0, !PT ;  /* 0x000000ff04047812 */ /* 0x020fe200078ec0ff */
[----:B------:R-:W-:Y:S01]  /*1b2f0*/  BSSY B1, `(.L_x_257) ;  /* 0x000000b000017945 */ /* 0x000fe20003800000 */
[----:B------:R-:W-:Y:S02]  /*1b300*/  ISETP.LT.OR P3, PT, R0, 0xd9, !P1 ;  /* 0x000000d90000780c */ /* 0x000fe40004f61670 */
[----:B------:R-:W-:-:S05]  /*1b310*/  F2FP.F16.E4M3.UNPACK_B R4, R4 ;  /* 0x00000004ff04723e */ /* 0x000fca00020006ff */
[----:B------:R-:W-:-:S05]  /*1b320*/  HADD2.F32 R4, -RZ, R4.H0_H0 ;  /* 0x20000004ff047230 */ /* 0x000fca0000004100 */
[----:B------:R-:W-:-:S04]  /*1b330*/  FMUL R4, R4, UR21 ;  /* 0x0000001504047c20 */ /* 0x000fc80008400000 */
[----:B---3--:R-:W-:-:S05]  /*1b340*/  FFMA R4, R5, UR20, R4 ;  /* 0x0000001405047c23 */ /* 0x008fca0008000004 */
[----:B------:R-:W-:Y:S02]  /*1b350*/  F2FP.SATFINITE.E4M3.F32.PACK_AB_MERGE_C R5, RZ, R4, RZ ;  /* 0x00000004ff05723e */ /* 0x000fe400048070ff */
[----:B------:R-:W-:-:S03]  /*1b360*/  PRMT R4, RZ, 0x7610, R4 ;  /* 0x00007610ff047816 */ /* 0x000fc60000000004 */
[----:B------:R0:W-:Y:S01]  /*1b370*/  @!P2 STG.E.U8 desc[UR14][R24.64+0xd9], R5 ;  /* 0x0000d9051800a986 */ /* 0x0001e2000c10110e */
[----:B------:R-:W-:Y:S05]  /*1b380*/  @P3 BRA `(.L_x_258) ;  /* 0x0000000000043947 */ /* 0x000fea0003800000 */
[----:B------:R3:W5:Y:S02]  /*1b390*/  LDG.E.U8 R4, desc[UR14][R2.64+0xd8] ;  /* 0x0000d80e02047981 */ /* 0x000764000c1e1100 */
.L_x_258:
[----:B------:R-:W-:Y:S05]  /*1b3a0*/  BSYNC B1 ;  /* 0x0000000000017941 */ /* 0x000fea0003800000 */
.L_x_257:
        /* <DEDUP_REMOVED lines=13> */
.L_x_260:
[----:B------:R-:W-:Y:S05]  /*1b480*/  BSYNC B1 ;  /* 0x0000000000017941 */ /* 0x000fea0003800000 */
.L_x_259:
        /* <DEDUP_REMOVED lines=13> */
.L_x_262:
[----:B------:R-:W-:Y:S05]  /*1b560*/  BSYNC B1 ;  /* 0x0000000000017941 */ /* 0x000fea0003800000 */
.L_x_261:
        /* <DEDUP_REMOVED lines=13> */
.L_x_264:
[----:B------:R-:W-:Y:S05]  /*1b640*/  BSYNC B1 ;  /* 0x0000000000017941 */ /* 0x000fea0003800000 */
.L_x_263:
        /* <DEDUP_REMOVED lines=13> */
.L_x_266:
[----:B------:R-:W-:Y:S05]  /*1b720*/  BSYNC B1 ;  /* 0x0000000000017941 */ /* 0x000fea0003800000 */
.L_x_265:
        /* <DEDUP_REMOVED lines=13> */
.L_x_268:
[----:B------:R-:W-:Y:S05]  /*1b800*/  BSYNC B1 ;  /* 0x0000000000017941 */ /* 0x000fea0003800000 */
.L_x_267:
        /* <DEDUP_REMOVED lines=13> */
.L_x_270:
[----:B------:R-:W-:Y:S05]  /*1b8e0*/  BSYNC B1 ;  /* 0x0000000000017941 */ /* 0x000fea0003800000 */
.L_x_269:
        /* <DEDUP_REMOVED lines=13> */
.L_x_272:
[----:B------:R-:W-:Y:S05]  /*1b9c0*/  BSYNC B1 ;  /* 0x0000000000017941 */ /* 0x000fea0003800000 */
.L_x_271:
        /* <DEDUP_REMOVED lines=13> */
.L_x_274:
[----:B------:R-:W-:Y:S05]  /*1baa0*/  BSYNC B1 ;  /* 0x0000000000017941 */ /* 0x000fea0003800000 */
.L_x_273:
        /* <DEDUP_REMOVED lines=13> */
.L_x_276:
[----:B------:R-:W-:Y:S05]  /*1bb80*/  BSYNC B1 ;  /* 0x0000000000017941 */ /* 0x000fea0003800000 */
.L_x_275:
        /* <DEDUP_REMOVED lines=13> */
.L_x_278:
[----:B------:R-:W-:Y:S05]  /*1bc60*/  BSYNC B1 ;  /* 0x0000000000017941 */ /* 0x000fea0003800000 */
.L_x_277:
        /* <DEDUP_REMOVED lines=13> */
.L_x_280:
[----:B------:R-:W-:Y:S05]  /*1bd40*/  BSYNC B1 ;  /* 0x0000000000017941 */ /* 0x000fea0003800000 */
.L_x_279:
        /* <DEDUP_REMOVED lines=13> */
.L_x_282:
[----:B------:R-:W-:Y:S05]  /*1be20*/  BSYNC B1 ;  /* 0x0000000000017941 */ /* 0x000fea0003800000 */
.L_x_281:
        /* <DEDUP_REMOVED lines=13> */
.L_x_284:
[----:B------:R-:W-:Y:S05]  /*1bf00*/  BSYNC B1 ;  /* 0x0000000000017941 */ /* 0x000fea0003800000 */
.L_x_283:
        /* <DEDUP_REMOVED lines=13> */
.L_x_286:
[----:B------:R-:W-:Y:S05]  /*1bfe0*/  BSYNC B1 ;  /* 0x0000000000017941 */ /* 0x000fea0003800000 */
.L_x_285:
        /* <DEDUP_REMOVED lines=13> */
.L_x_288:
[----:B------:R-:W-:Y:S05]  /*1c0c0*/  BSYNC B1 ;  /* 0x0000000000017941 */ /* 0x000fea0003800000 */
.L_x_287:
        /* <DEDUP_REMOVED lines=13> */
.L_x_290:
[----:B------:R-:W-:Y:S05]  /*1c1a0*/  BSYNC B1 ;  /* 0x0000000000017941 */ /* 0x000fea0003800000 */
.L_x_289:
        /* <DEDUP_REMOVED lines=13> */
.L_x_292:
[----:B------:R-:W-:Y:S05]  /*1c280*/  BSYNC B1 ;  /* 0x0000000000017941 */ /* 0x000fea0003800000 */
.L_x_291:
[----:B------:R-:W2:Y:S01]  /*1c290*/  LDL.LU R7, [R1+0x24c] ;  /* 0x00024c0001077983 */ /* 0x000ea20000300800 */
[----:B-----5:R-:W-:Y:S01]  /*1c2a0*/  LOP3.LUT R4, R4, 0xff, RZ, 0xc0, !PT ;  /* 0x000000ff04047812 */ /* 0x020fe200078ec0ff */
[----:B------:R-:W-:Y:S01]  /*1c2b0*/  BSSY B1, `(.L_x_293) ;  /* 0x0000013000017945 */ /* 0x000fe20003800000 */
[----:B0-----:R-:W-:Y:S02]  /*1c2c0*/  IADD3 R5, P0, R35, 0x80, RZ ;  /* 0x0000008023057810 */ /* 0x001fe40007f1e0ff */
[----:B------:R-:W-:-:S03]  /*1c2d0*/  F2FP.F16.E4M3.UNPACK_B R4, R4 ;  /* 0x00000004ff04723e */ /* 0x000fc600020006ff */
[----:B--234-:R-:W-:Y:S01]  /*1c2e0*/  IMAD.X R2, RZ, RZ, R37, P0 ;  /* 0x000000ffff027224 */ /* 0x01cfe200000e0625 */
[----:B------:R-:W-:Y:S01]  /*1c2f0*/  ISETP.GE.AND P0, PT, R34, 0x81, PT ;  /* 0x000000812200780c */ /* 0x000fe20003f06270 */
[----:B------:R-:W-:Y:S02]  /*1c300*/  HADD2.F32 R4, -RZ, R4.H0_H0 ;  /* 0x20000004ff047230 */ /* 0x000fe40000004100 */
[----:B------:R-:W-:Y:S01]  /*1c310*/  IMAD R6, R2, UR6, RZ ;  /* 0x0000000602067c24 */ /* 0x000fe2000f8e02ff */
[----:B------:R-:W-:Y:S01]  /*1c320*/  ISETP.LT.OR P3, PT, R0, 0x1, !P0 ;  /* 0x000000010000780c */ /* 0x000fe20004761670 */
[----:B------:R-:W-:-:S04]  /*1c330*/  IMAD.WIDE.U32 R2, R5, UR6, R38 ;  /* 0x0000000605027c25 */ /* 0x000fc8000f8e0026 */
[----:B------:R-:W-:Y:S01]  /*1c340*/  FMUL R4, R4, UR21 ;  /* 0x0000001504047c20 */ /* 0x000fe20008400000 */
[----:B------:R-:W-:Y:S01]  /*1c350*/  IMAD R5, R5, UR7, R6 ;  /* 0x0000000705057c24 */ /* 0x000fe2000f8e0206 */
[----:B------:R-:W-:-:S04]  /*1c360*/  IADD3 R2, P2, R2, UR8, RZ ;  /* 0x0000000802027c10 */ /* 0x000fc8000ff5e0ff */
[----:B------:R-:W-:Y:S01]  /*1c370*/  IADD3.X R3, R3, UR9, R5, P2, !PT ;  /* 0x0000000903037c10 */ /* 0x000fe200097fe405 */
[----:B------:R-:W-:-:S05]  /*1c380*/  FFMA R4, R7, UR20, R4 ;  /* 0x0000001407047c23 */ /* 0x000fca0008000004 */
[----:B------:R-:W-:Y:S02]  /*1c390*/  F2FP.SATFINITE.E4M3.F32.PACK_AB_MERGE_C R7, RZ, R4, RZ ;  /* 0x00000004ff07723e */ /* 0x000fe400048070ff */
[----:B------:R-:W-:-:S03]  /*1c3a0*/  PRMT R4, RZ, 0x7610, R4 ;  /* 0x00007610ff047816 */ /* 0x000fc60000000004 */
[----:B------:R0:W-:Y:S01]  /*1c3b0*/  @!P1 STG.E.U8 desc[UR14][R26.64+0xf9], R7 ;  /* 0x0000f9071a009986 */ /* 0x0001e2000c10110e */
[----:B------:R-:W-:Y:S05]  /*1c3c0*/  @P3 BRA `(.L_x_294) ;  /* 0x0000000000043947 */ /* 0x000fea0003800000 */
[----:B------:R2:W5:Y:S02]  /*1c3d0*/  LDG.E.U8 R4, desc[UR14][R2.64] ;  /* 0x0000000e02047981 */ /* 0x000564000c1e1100 */
.L_x_294:
[----:B------:R-:W-:Y:S05]  /*1c3e0*/  BSYNC B1 ;  /* 0x0000000000017941 */ /* 0x000fea0003800000 */
.L_x_293:
[----:B------:R-:W3:Y:S01]  /*1c3f0*/  LDL.LU R5, [R1+0x250] ;  /* 0x0002500001057983 */ /* 0x000ee20000300800 */
        /* <DEDUP_REMOVED lines=12> */
.L_x_296:
[----:B------:R-:W-:Y:S05]  /*1c4c0*/  BSYNC B1 ;  /* 0x0000000000017941 */ /* 0x000fea0003800000 */
.L_x_295:
[----:B---3--:R-:W3:Y:S01]  /*1c4d0*/  LDL.LU R5, [R1+0x254] ;  /* 0x0002540001057983 */ /* 0x008ee20000300800 */
[----:B-----5:R-:W-:Y:S01]  /*1c4e0*/  LOP3.LUT R4, R4, 0xff, RZ, 0xc0, !PT ;  /* 0x000000ff04047812 */ /* 0x020fe200078ec0ff */
[----:B------:R-:W-:Y:S01]  /*1c4f0*/  BSSY B1, `(.L_x_297) ;  /* 0x0000013000017945 */ /* 0x000fe20003800000 */
[----:B------:R-:W-:Y:S02]  /*1c500*/  IADD3 R35, P1, R35, 0x88, RZ ;  /* 0x0000008823237810 */ /* 0x000fe40007f3e0ff */
[----:B------:R-:W-:Y:S02]  /*1c510*/  F2FP.F16.E4M3.UNPACK_B R4, R4 ;  /* 0x00000004ff04723e */ /* 0x000fe400020006ff */
[----:B------:R-:W-:Y:S01]  /*1c520*/  PRMT R6, RZ, 0x7610, R6 ;  /* 0x00007610ff067816 */ /* 0x000fe20000000006 */
[----:B------:R-:W-:Y:S01]  /*1c530*/  IMAD.X R36, RZ, RZ, R37, P1 ;  /* 0x000000ffff247224 */ /* 0x000fe200008e0625 */
[----:B------:R-:W-:Y:S01]  /*1c540*/  ISETP.GE.AND P1, PT, R34, 0x89, PT ;  /* 0x000000892200780c */ /* 0x000fe20003f26270 */
[----:B------:R-:W-:-:S02]  /*1c550*/  HADD2.F32 R4, -RZ, R4.H0_H0 ;  /* 0x20000004ff047230 */ /* 0x000fc40000004100 */
[----:B------:R-:W-:Y:S01]  /*1c560*/  IMAD R36, R36, UR6, RZ ;  /* 0x0000000624247c24 */ /* 0x000fe2000f8e02ff */
[----:B------:R-:W-:Y:S01]  /*1c570*/  ISETP.LT.OR P5, PT, R0, 0x1, !P1 ;  /* 0x000000010000780c */ /* 0x000fe20004fa1670 */
[----:B------:R-:W-:-:S04]  /*1c580*/  IMAD.WIDE.U32 R38, R35, UR6, R38 ;  /* 0x0000000623267c25 */ /* 0x000fc8000f8e0026 */
[----:B------:R-:W-:Y:S01]  /*1c590*/  FMUL R4, R4, UR21 ;  /* 0x0000001504047c20 */ /* 0x000fe20008400000 */
[----:B------:R-:W-:-:S03]  /*1c5a0*/  IMAD R35, R35, UR7, R36 ;  /* 0x0000000723237c24 */ /* 0x000fc6000f8e0224 */
[----:B---3--:R-:W-:Y:S01]  /*1c5b0*/  FFMA R5, R5, UR20, R4 ;  /* 0x0000001405057c23 */ /* 0x008fe20008000004 */
[----:B------:R-:W-:-:S04]  /*1c5c0*/  IADD3 R4, P3, R38, UR8, RZ ;  /* 0x0000000826047c10 */ /* 0x000fc8000ff7e0ff */
[----:B0-----:R-:W-:Y:S02]  /*1c5d0*/  F2FP.SATFINITE.E4M3.F32.PACK_AB_MERGE_C R7, RZ, R5, RZ ;  /* 0x00000005ff07723e */ /* 0x001fe400048070ff */
[----:B------:R-:W-:-:S03]  /*1c5e0*/  IADD3.X R5, R39, UR9, R35, P3, !PT ;  /* 0x0000000927057c10 */ /* 0x000fc60009ffe423 */
[----:B------:R0:W-:Y:S01]  /*1c5f0*/  @!P2 STG.E.U8 desc[UR14][R30.64+0x1], R7 ;  /* 0x000001071e00a986 */ /* 0x0001e2000c10110e */
[----:B------:R-:W-:Y:S05]  /*1c600*/  @P5 BRA `(.L_x_298) ;  /* 0x0000000000045947 */ /* 0x000fea0003800000 */
[----:B------:R3:W5:Y:S02]  /*1c610*/  LDG.E.U8 R6, desc[UR14][R4.64] ;  /* 0x0000000e04067981 */ /* 0x000764000c1e1100 */
.L_x_298:
[----:B------:R-:W-:Y:S05]  /*1c620*/  BSYNC B1 ;  /* 0x0000000000017941 */ /* 0x000fea0003800000 */
.L_x_297:
        /* <DEDUP_REMOVED lines=13> */
.L_x_300:
[----:B------:R-:W-:Y:S05]  /*1c700*/  BSYNC B1 ;  /* 0x0000000000017941 */ /* 0x000fea0003800000 */
.L_x_299:
        /* <DEDUP_REMOVED lines=13> */
.L_x_302:
[----:B------:R-:W-:Y:S05]  /*1c7e0*/  BSYNC B1 ;  /* 0x0000000000017941 */ /* 0x000fea0003800000 */
.L_x_301:
        /* <DEDUP_REMOVED lines=13> */
.L_x_304:
[----:B------:R-:W-:Y:S05]  /*1c8c0*/  BSYNC B1 ;  /* 0x0000000000017941 */ /* 0x000fea0003800000 */
.L_x_303:
        /* <DEDUP_REMOVED lines=13> */
.L_x_306:
[----:B------:R-:W-:Y:S05]  /*1c9a0*/  BSYNC B1 ;  /* 0x0000000000017941 */ /* 0x000fea0003800000 */
.L_x_305:
        /* <DEDUP_REMOVED lines=13> */
.L_x_308:
[----:B------:R-:W-:Y:S05]  /*1ca80*/  BSYNC B1 ;  /* 0x0000000000017941 */ /* 0x000fea0003800000 */
.L_x_307:
        /* <DEDUP_REMOVED lines=13> */
.L_x_310:
[----:B------:R-:W-:Y:S05]  /*1cb60*/  BSYNC B1 ;  /* 0x0000000000017941 */ /* 0x000fea0003800000 */
.L_x_309:
        /* <DEDUP_REMOVED lines=13> */
.L_x_312:
[----:B------:R-:W-:Y:S05]  /*1cc40*/  BSYNC B1 ;  /* 0x0000000000017941 */ /* 0x000fea0003800000 */
.L_x_311:
        /* <DEDUP_REMOVED lines=13> */
.L_x_314:
[----:B------:R-:W-:Y:S05]  /*1cd20*/  BSYNC B1 ;  /* 0x0000000000017941 */ /* 0x000fea0003800000 */
.L_x_313:
        /* <DEDUP_REMOVED lines=13> */
.L_x_316:
[----:B------:R-:W-:Y:S05]  /*1ce00*/  BSYNC B1 ;  /* 0x0000000000017941 */ /* 0x000fea0003800000 */
.L_x_315:
        /* <DEDUP_REMOVED lines=13> */
.L_x_318:
[----:B------:R-:W-:Y:S05]  /*1cee0*/  BSYNC B1 ;  /* 0x0000000000017941 */ /* 0x000fea0003800000 */
.L_x_317:
        /* <DEDUP_REMOVED lines=13> */
.L_x_320:
[----:B------:R-:W-:Y:S05]  /*1cfc0*/  BSYNC B1 ;  /* 0x0000000000017941 */ /* 0x000fea0003800000 */
.L_x_319:
        /* <DEDUP_REMOVED lines=13> */
.L_x_322:
[----:B------:R-:W-:Y:S05]  /*1d0a0*/  BSYNC B1 ;  /* 0x0000000000017941 */ /* 0x000fea0003800000 */
.L_x_321:
        /* <DEDUP_REMOVED lines=13> */
.L_x_324:
[----:B------:R-:W-:Y:S05]  /*1d180*/  BSYNC B1 ;  /* 0x0000000000017941 */ /* 0x000fea0003800000 */
.L_x_323:
        /* <DEDUP_REMOVED lines=13> */
.L_x_326:
[----:B------:R-:W-:Y:S05]  /*1d260*/  BSYNC B1 ;  /* 0x0000000000017941 */ /* 0x000fea0003800000 */
.L_x_325:
        /* <DEDUP_REMOVED lines=13> */
.L_x_328:
[----:B------:R-:W-:Y:S05]  /*1d340*/  BSYNC B1 ;  /* 0x0000000000017941 */ /* 0x000fea0003800000 */
.L_x_327:
        /* <DEDUP_REMOVED lines=13> */
.L_x_330:
[----:B------:R-:W-:Y:S05]  /*1d420*/  BSYNC B1 ;  /* 0x0000000000017941 */ /* 0x000fea0003800000 */
.L_x_329:
        /* <DEDUP_REMOVED lines=13> */
.L_x_332:
[----:B------:R-:W-:Y:S05]  /*1d500*/  BSYNC B1 ;  /* 0x0000000000017941 */ /* 0x000fea0003800000 */
.L_x_331:
        /* <DEDUP_REMOVED lines=13> */
.L_x_334:
[----:B------:R-:W-:Y:S05]  /*1d5e0*/  BSYNC B1 ;  /* 0x0000000000017941 */ /* 0x000fea0003800000 */
.L_x_333:
        /* <DEDUP_REMOVED lines=13> */
.L_x_336:
[----:B------:R-:W-:Y:S05]  /*1d6c0*/  BSYNC B1 ;  /* 0x0000000000017941 */ /* 0x000fea0003800000 */
.L_x_335:
        /* <DEDUP_REMOVED lines=13> */
.L_x_338:
[----:B------:R-:W-:Y:S05]  /*1d7a0*/  BSYNC B1 ;  /* 0x0000000000017941 */ /* 0x000fea0003800000 */
.L_x_337:
        /* <DEDUP_REMOVED lines=13> */
.L_x_340:
[----:B------:R-:W-:Y:S05]  /*1d880*/  BSYNC B1 ;  /* 0x0000000000017941 */ /* 0x000fea0003800000 */
.L_x_339:
        /* <DEDUP_REMOVED lines=13> */
.L_x_342:
[----:B------:R-:W-:Y:S05]  /*1d960*/  BSYNC B1 ;  /* 0x0000000000017941 */ /* 0x000fea0003800000 */
.L_x_341:
        /* <DEDUP_REMOVED lines=13> */
.L_x_344:
[----:B------:R-:W-:Y:S05]  /*1da40*/  BSYNC B1 ;  /* 0x0000000000017941 */ /* 0x000fea0003800000 */
.L_x_343:
        /* <DEDUP_REMOVED lines=13> */
.L_x_346:
[----:B------:R-:W-:Y:S05]  /*1db20*/  BSYNC B1 ;  /* 0x0000000000017941 */ /* 0x000fea0003800000 */
.L_x_345:
        /* <DEDUP_REMOVED lines=13> */
.L_x_348:
[----:B------:R-:W-:Y:S05]  /*1dc00*/  BSYNC B1 ;  /* 0x0000000000017941 */ /* 0x000fea0003800000 */
.L_x_347:
        /* <DEDUP_REMOVED lines=13> */
.L_x_350:
[----:B------:R-:W-:Y:S05]  /*1dce0*/  BSYNC B1 ;  /* 0x0000000000017941 */ /* 0x000fea0003800000 */
.L_x_349:
        /* <DEDUP_REMOVED lines=13> */
.L_x_352:
[----:B------:R-:W-:Y:S05]  /*1ddc0*/  BSYNC B1 ;  /* 0x0000000000017941 */ /* 0x000fea0003800000 */
.L_x_351:
        /* <DEDUP_REMOVED lines=13> */
.L_x_354:
[----:B------:R-:W-:Y:S05]  /*1dea0*/  BSYNC B1 ;  /* 0x0000000000017941 */ /* 0x000fea0003800000 */
.L_x_353:
        /* <DEDUP_REMOVED lines=13> */
.L_x_356:
[----:B------:R-:W-:Y:S05]  /*1df80*/  BSYNC B1 ;  /* 0x0000000000017941 */ /* 0x000fea0003800000 */
.L_x_355:
        /* <DEDUP_REMOVED lines=13> */
.L_x_358:
[----:B------:R-:W-:Y:S05]  /*1e060*/  BSYNC B1 ;  /* 0x0000000000017941 */ /* 0x000fea0003800000 */
.L_x_357:
        /* <DEDUP_REMOVED lines=13> */
.L_x_360:
[----:B------:R-:W-:Y:S05]  /*1e140*/  BSYNC B1 ;  /* 0x0000000000017941 */ /* 0x000fea0003800000 */
.L_x_359:
        /* <DEDUP_REMOVED lines=13> */
.L_x_362:
[----:B------:R-:W-:Y:S05]  /*1e220*/  BSYNC B1 ;  /* 0x0000000000017941 */ /* 0x000fea0003800000 */
.L_x_361:
        /* <DEDUP_REMOVED lines=13> */
.L_x_364:
[----:B------:R-:W-:Y:S05]  /*1e300*/  BSYNC B1 ;  /* 0x0000000000017941 */ /* 0x000fea0003800000 */
.L_x_363:
        /* <DEDUP_REMOVED lines=13> */
.L_x_366:
[----:B------:R-:W-:Y:S05]  /*1e3e0*/  BSYNC B1 ;  /* 0x0000000000017941 */ /* 0x000fea0003800000 */
.L_x_365:
        /* <DEDUP_REMOVED lines=13> */
.L_x_368:
[----:B------:R-:W-:Y:S05]  /*1e4c0*/  BSYNC B1 ;  /* 0x0000000000017941 */ /* 0x000fea0003800000 */
.L_x_367:
        /* <DEDUP_REMOVED lines=13> */
.L_x_370:
[----:B------:R-:W-:Y:S05]  /*1e5a0*/  BSYNC B1 ;  /* 0x0000000000017941 */ /* 0x000fea0003800000 */
.L_x_369:
        /* <DEDUP_REMOVED lines=13> */
.L_x_372:
[----:B------:R-:W-:Y:S05]  /*1e680*/  BSYNC B1 ;  /* 0x0000000000017941 */ /* 0x000fea0003800000 */
.L_x_371:
        /* <DEDUP_REMOVED lines=13> */
.L_x_374:
[----:B------:R-:W-:Y:S05]  /*1e760*/  BSYNC B1 ;  /* 0x0000000000017941 */ /* 0x000fea0003800000 */
.L_x_373:
        /* <DEDUP_REMOVED lines=13> */
.L_x_376:
[----:B------:R-:W-:Y:S05]  /*1e840*/  BSYNC B1 ;  /* 0x0000000000017941 */ /* 0x000fea0003800000 */
.L_x_375:
        /* <DEDUP_REMOVED lines=13> */
.L_x_378:
[----:B------:R-:W-:Y:S05]  /*1e920*/  BSYNC B1 ;  /* 0x0000000000017941 */ /* 0x000fea0003800000 */
.L_x_377:
        /* <DEDUP_REMOVED lines=13> */
.L_x_380:
[----:B------:R-:W-:Y:S05]  /*1ea00*/  BSYNC B1 ;  /* 0x0000000000017941 */ /* 0x000fea0003800000 */
.L_x_379:
        /* <DEDUP_REMOVED lines=13> */
.L_x_382:
[----:B------:R-:W-:Y:S05]  /*1eae0*/  BSYNC B1 ;  /* 0x0000000000017941 */ /* 0x000fea0003800000 */
.L_x_381:
        /* <DEDUP_REMOVED lines=13> */
.L_x_384:
[----:B------:R-:W-:Y:S05]  /*1ebc0*/  BSYNC B1 ;  /* 0x0000000000017941 */ /* 0x000fea0003800000 */
.L_x_383:
        /* <DEDUP_REMOVED lines=13> */
.L_x_386:
[----:B------:R-:W-:Y:S05]  /*1eca0*/  BSYNC B1 ;  /* 0x0000000000017941 */ /* 0x000fea0003800000 */
.L_x_385:
        /* <DEDUP_REMOVED lines=13> */
.L_x_388:
[----:B------:R-:W-:Y:S05]  /*1ed80*/  BSYNC B1 ;  /* 0x0000000000017941 */ /* 0x000fea0003800000 */
.L_x_387:
        /* <DEDUP_REMOVED lines=13> */
.L_x_390:
[----:B------:R-:W-:Y:S05]  /*1ee60*/  BSYNC B1 ;  /* 0x0000000000017941 */ /* 0x000fea0003800000 */
.L_x_389:
        /* <DEDUP_REMOVED lines=13> */
.L_x_392:
[----:B------:R-:W-:Y:S05]  /*1ef40*/  BSYNC B1 ;  /* 0x0000000000017941 */ /* 0x000fea0003800000 */
.L_x_391:
        /* <DEDUP_REMOVED lines=13> */
.L_x_394:
[----:B------:R-:W-:Y:S05]  /*1f020*/  BSYNC B1 ;  /* 0x0000000000017941 */ /* 0x000fea0003800000 */
.L_x_393:
        /* <DEDUP_REMOVED lines=13> */
.L_x_396:
[----:B------:R-:W-:Y:S05]  /*1f100*/  BSYNC B1 ;  /* 0x0000000000017941 */ /* 0x000fea0003800000 */
.L_x_395:
        /* <DEDUP_REMOVED lines=13> */
.L_x_398:
[----:B------:R-:W-:Y:S05]  /*1f1e0*/  BSYNC B1 ;  /* 0x0000000000017941 */ /* 0x000fea0003800000 */
.L_x_397:
        /* <DEDUP_REMOVED lines=13> */
.L_x_400:
[----:B------:R-:W-:Y:S05]  /*1f2c0*/  BSYNC B1 ;  /* 0x0000000000017941 */ /* 0x000fea0003800000 */
.L_x_399:
        /* <DEDUP_REMOVED lines=13> */
.L_x_402:
[----:B------:R-:W-:Y:S05]  /*1f3a0*/  BSYNC B1 ;  /* 0x0000000000017941 */ /* 0x000fea0003800000 */
.L_x_401:
        /* <DEDUP_REMOVED lines=13> */
.L_x_404:
[----:B------:R-:W-:Y:S05]  /*1f480*/  BSYNC B1 ;  /* 0x0000000000017941 */ /* 0x000fea0003800000 */
.L_x_403:
        /* <DEDUP_REMOVED lines=13> */
.L_x_406:
[----:B------:R-:W-:Y:S05]  /*1f560*/  BSYNC B1 ;  /* 0x0000000000017941 */ /* 0x000fea0003800000 */
.L_x_405:
        /* <DEDUP_REMOVED lines=13> */
.L_x_408:
[----:B------:R-:W-:Y:S05]  /*1f640*/  BSYNC B1 ;  /* 0x0000000000017941 */ /* 0x000fea0003800000 */
.L_x_407:
        /* <DEDUP_REMOVED lines=13> */
.L_x_410:
[----:B------:R-:W-:Y:S05]  /*1f720*/  BSYNC B1 ;  /* 0x0000000000017941 */ /* 0x000fea0003800000 */
.L_x_409:
        /* <DEDUP_REMOVED lines=13> */
.L_x_412:
[----:B------:R-:W-:Y:S05]  /*1f800*/  BSYNC B1 ;  /* 0x0000000000017941 */ /* 0x000fea0003800000 */
.L_x_411:
        /* <DEDUP_REMOVED lines=13> */
.L_x_414:
[----:B------:R-:W-:Y:S05]  /*1f8e0*/  BSYNC B1 ;  /* 0x0000000000017941 */ /* 0x000fea0003800000 */
.L_x_413:
        /* <DEDUP_REMOVED lines=13> */
.L_x_416:
[----:B------:R-:W-:Y:S05]  /*1f9c0*/  BSYNC B1 ;  /* 0x0000000000017941 */ /* 0x000fea0003800000 */
.L_x_415:
        /* <DEDUP_REMOVED lines=13> */
.L_x_418:
[----:B------:R-:W-:Y:S05]  /*1faa0*/  BSYNC B1 ;  /* 0x0000000000017941 */ /* 0x000fea0003800000 */
.L_x_417:
        /* <DEDUP_REMOVED lines=13> */
.L_x_420:
[----:B------:R-:W-:Y:S05]  /*1fb80*/  BSYNC B1 ;  /* 0x0000000000017941 */ /* 0x000fea0003800000 */
.L_x_419:
        /* <DEDUP_REMOVED lines=13> */
.L_x_422:
[----:B------:R-:W-:Y:S05]  /*1fc60*/  BSYNC B1 ;  /* 0x0000000000017941 */ /* 0x000fea0003800000 */
.L_x_421:
        /* <DEDUP_REMOVED lines=13> */
.L_x_424:
[----:B------:R-:W-:Y:S05]  /*1fd40*/  BSYNC B1 ;  /* 0x0000000000017941 */ /* 0x000fea0003800000 */
.L_x_423:
        /* <DEDUP_REMOVED lines=13> */
.L_x_426:
[----:B------:R-:W-:Y:S05]  /*1fe20*/  BSYNC B1 ;  /* 0x0000000000017941 */ /* 0x000fea0003800000 */
.L_x_425:
        /* <DEDUP_REMOVED lines=13> */
.L_x_428:
[----:B------:R-:W-:Y:S05]  /*1ff00*/  BSYNC B1 ;  /* 0x0000000000017941 */ /* 0x000fea0003800000 */
.L_x_427:
        /* <DEDUP_REMOVED lines=13> */
.L_x_430:
[----:B------:R-:W-:Y:S05]  /*1ffe0*/  BSYNC B1 ;  /* 0x0000000000017941 */ /* 0x000fea0003800000 */
.L_x_429:
        /* <DEDUP_REMOVED lines=13> */
.L_x_432:
[----:B------:R-:W-:Y:S05]  /*200c0*/  BSYNC B1 ;  /* 0x0000000000017941 */ /* 0x000fea0003800000 */
.L_x_431:
        /* <DEDUP_REMOVED lines=13> */
.L_x_434:
[----:B------:R-:W-:Y:S05]  /*201a0*/  BSYNC B1 ;  /* 0x0000000000017941 */ /* 0x000fea0003800000 */
.L_x_433:
        /* <DEDUP_REMOVED lines=13> */
.L_x_436:
[----:B------:R-:W-:Y:S05]  /*20280*/  BSYNC B1 ;  /* 0x0000000000017941 */ /* 0x000fea0003800000 */
.L_x_435:
        /* <DEDUP_REMOVED lines=13> */
.L_x_438:
[----:B------:R-:W-:Y:S05]  /*20360*/  BSYNC B1 ;  /* 0x0000000000017941 */ /* 0x000fea0003800000 */
.L_x_437:
        /* <DEDUP_REMOVED lines=13> */
.L_x_440:
[----:B------:R-:W-:Y:S05]  /*20440*/  BSYNC B1 ;  /* 0x0000000000017941 */ /* 0x000fea0003800000 */
.L_x_439:
        /* <DEDUP_REMOVED lines=13> */
.L_x_442:
[----:B------:R-:W-:Y:S05]  /*20520*/  BSYNC B1 ;  /* 0x0000000000017941 */ /* 0x000fea0003800000 */
.L_x_441:
        /* <DEDUP_REMOVED lines=13> */
.L_x_444:
[----:B------:R-:W-:Y:S05]  /*20600*/  BSYNC B1 ;  /* 0x0000000000017941 */ /* 0x000fea0003800000 */
.L_x_443:
        /* <DEDUP_REMOVED lines=13> */
.L_x_446:
[----:B------:R-:W-:Y:S05]  /*206e0*/  BSYNC B1 ;  /* 0x0000000000017941 */ /* 0x000fea0003800000 */
.L_x_445:
        /* <DEDUP_REMOVED lines=13> */
.L_x_448:
[----:B------:R-:W-:Y:S05]  /*207c0*/  BSYNC B1 ;  /* 0x0000000000017941 */ /* 0x000fea0003800000 */
.L_x_447:
        /* <DEDUP_REMOVED lines=13> */
.L_x_450:
[----:B------:R-:W-:Y:S05]  /*208a0*/  BSYNC B1 ;  /* 0x0000000000017941 */ /* 0x000fea0003800000 */
.L_x_449:
        /* <DEDUP_REMOVED lines=13> */
.L_x_452:
[----:B------:R-:W-:Y:S05]  /*20980*/  BSYNC B1 ;  /* 0x0000000000017941 */ /* 0x000fea0003800000 */
.L_x_451:
        /* <DEDUP_REMOVED lines=13> */
.L_x_454:
[----:B------:R-:W-:Y:S05]  /*20a60*/  BSYNC B1 ;  /* 0x0000000000017941 */ /* 0x000fea0003800000 */
.L_x_453:
        /* <DEDUP_REMOVED lines=13> */
.L_x_456:
[----:B------:R-:W-:Y:S05]  /*20b40*/  BSYNC B1 ;  /* 0x0000000000017941 */ /* 0x000fea0003800000 */
.L_x_455:
        /* <DEDUP_REMOVED lines=13> */
.L_x_458:
[----:B------:R-:W-:Y:S05]  /*20c20*/  BSYNC B1 ;  /* 0x0000000000017941 */ /* 0x000fea0003800000 */
.L_x_457:
        /* <DEDUP_REMOVED lines=13> */
.L_x_460:
[----:B------:R-:W-:Y:S05]  /*20d00*/  BSYNC B1 ;  /* 0x0000000000017941 */ /* 0x000fea0003800000 */
.L_x_459:
        /* <DEDUP_REMOVED lines=13> */
.L_x_462:
[----:B------:R-:W-:Y:S05]  /*20de0*/  BSYNC B1 ;  /* 0x0000000000017941 */ /* 0x000fea0003800000 */
.L_x_461:
        /* <DEDUP_REMOVED lines=13> */
.L_x_464:
[----:B------:R-:W-:Y:S05]  /*20ec0*/  BSYNC B1 ;  /* 0x0000000000017941 */ /* 0x000fea0003800000 */
.L_x_463:
        /* <DEDUP_REMOVED lines=13> */
.L_x_466:
[----:B------:R-:W-:Y:S05]  /*20fa0*/  BSYNC B1 ;  /* 0x0000000000017941 */ /* 0x000fea0003800000 */
.L_x_465:
        /* <DEDUP_REMOVED lines=13> */
.L_x_468:
[----:B------:R-:W-:Y:S05]  /*21080*/  BSYNC B1 ;  /* 0x0000000000017941 */ /* 0x000fea0003800000 */
.L_x_467:
        /* <DEDUP_REMOVED lines=13> */
.L_x_470:
[----:B------:R-:W-:Y:S05]  /*21160*/  BSYNC B1 ;  /* 0x0000000000017941 */ /* 0x000fea0003800000 */
.L_x_469:
        /* <DEDUP_REMOVED lines=13> */
.L_x_472:
[----:B------:R-:W-:Y:S05]  /*21240*/  BSYNC B1 ;  /* 0x0000000000017941 */ /* 0x000fea0003800000 */
.L_x_471:
        /* <DEDUP_REMOVED lines=13> */
.L_x_474:
[----:B------:R-:W-:Y:S05]  /*21320*/  BSYNC B1 ;  /* 0x0000000000017941 */ /* 0x000fea0003800000 */
.L_x_473:
        /* <DEDUP_REMOVED lines=13> */
.L_x_476:
[----:B------:R-:W-:Y:S05]  /*21400*/  BSYNC B1 ;  /* 0x0000000000017941 */ /* 0x000fea0003800000 */
.L_x_475:
        /* <DEDUP_REMOVED lines=13> */
.L_x_478:
[----:B------:R-:W-:Y:S05]  /*214e0*/  BSYNC B1 ;  /* 0x0000000000017941 */ /* 0x000fea0003800000 */
.L_x_477:
        /* <DEDUP_REMOVED lines=13> */
.L_x_480:
[----:B------:R-:W-:Y:S05]  /*215c0*/  BSYNC B1 ;  /* 0x0000000000017941 */ /* 0x000fea0003800000 */
.L_x_479:
        /* <DEDUP_REMOVED lines=13> */
.L_x_482:
[----:B------:R-:W-:Y:S05]  /*216a0*/  BSYNC B1 ;  /* 0x0000000000017941 */ /* 0x000fea0003800000 */
.L_x_481:
        /* <DEDUP_REMOVED lines=13> */
.L_x_484:
[----:B------:R-:W-:Y:S05]  /*21780*/  BSYNC B1 ;  /* 0x0000000000017941 */ /* 0x000fea0003800000 */
.L_x_483:
        /* <DEDUP_REMOVED lines=13> */
.L_x_486:
[----:B------:R-:W-:Y:S05]  /*21860*/  BSYNC B1 ;  /* 0x0000000000017941 */ /* 0x000fea0003800000 */
.L_x_485:
        /* <DEDUP_REMOVED lines=13> */
.L_x_488:
[----:B------:R-:W-:Y:S05]  /*21940*/  BSYNC B1 ;  /* 0x0000000000017941 */ /* 0x000fea0003800000 */
.L_x_487:
        /* <DEDUP_REMOVED lines=13> */
.L_x_490:
[----:B------:R-:W-:Y:S05]  /*21a20*/  BSYNC B1 ;  /* 0x0000000000017941 */ /* 0x000fea0003800000 */
.L_x_489:
        /* <DEDUP_REMOVED lines=13> */
.L_x_492:
[----:B------:R-:W-:Y:S05]  /*21b00*/  BSYNC B1 ;  /* 0x0000000000017941 */ /* 0x000fea0003800000 */
.L_x_491:
        /* <DEDUP_REMOVED lines=13> */
.L_x_494:
[----:B------:R-:W-:Y:S05]  /*21be0*/  BSYNC B1 ;  /* 0x0000000000017941 */ /* 0x000fea0003800000 */
.L_x_493:
        /* <DEDUP_REMOVED lines=13> */
.L_x_496:
[----:B------:R-:W-:Y:S05]  /*21cc0*/  BSYNC B1 ;  /* 0x0000000000017941 */ /* 0x000fea0003800000 */
.L_x_495:
        /* <DEDUP_REMOVED lines=13> */
.L_x_498:
[----:B------:R-:W-:Y:S05]  /*21da0*/  BSYNC B1 ;  /* 0x0000000000017941 */ /* 0x000fea0003800000 */
.L_x_497:
        /* <DEDUP_REMOVED lines=13> */
.L_x_500:
[----:B------:R-:W-:Y:S05]  /*21e80*/  BSYNC B1 ;  /* 0x0000000000017941 */ /* 0x000fea0003800000 */
.L_x_499:
        /* <DEDUP_REMOVED lines=13> */
.L_x_502:
[----:B------:R-:W-:Y:S05]  /*21f60*/  BSYNC B1 ;  /* 0x0000000000017941 */ /* 0x000fea0003800000 */
.L_x_501:
        /* <DEDUP_REMOVED lines=13> */
.L_x_504:
[----:B------:R-:W-:Y:S05]  /*22040*/  BSYNC B1 ;  /* 0x0000000000017941 */ /* 0x000fea0003800000 */
.L_x_503:
        /* <DEDUP_REMOVED lines=13> */
.L_x_506:
[----:B------:R-:W-:Y:S05]  /*22120*/  BSYNC B1 ;  /* 0x0000000000017941 */ /* 0x000fea0003800000 */
.L_x_505:
        /* <DEDUP_REMOVED lines=13> */
.L_x_508:
[----:B------:R-:W-:Y:S05]  /*22200*/  BSYNC B1 ;  /* 0x0000000000017941 */ /* 0x000fea0003800000 */
.L_x_507:
        /* <DEDUP_REMOVED lines=13> */
.L_x_510:
[----:B------:R-:W-:Y:S05]  /*222e0*/  BSYNC B1 ;  /* 0x0000000000017941 */ /* 0x000fea0003800000 */
.L_x_509:
        /* <DEDUP_REMOVED lines=13> */
.L_x_512:
[----:B------:R-:W-:Y:S05]  /*223c0*/  BSYNC B1 ;  /* 0x0000000000017941 */ /* 0x000fea0003800000 */
.L_x_511:
        /* <DEDUP_REMOVED lines=13> */
.L_x_514:
[----:B------:R-:W-:Y:S05]  /*224a0*/  BSYNC B1 ;  /* 0x0000000000017941 */ /* 0x000fea0003800000 */
.L_x_513:
        /* <DEDUP_REMOVED lines=13> */
.L_x_516:
[----:B------:R-:W-:Y:S05]  /*22580*/  BSYNC B1 ;  /* 0x0000000000017941 */ /* 0x000fea0003800000 */
.L_x_515:
        /* <DEDUP_REMOVED lines=13> */
.L_x_518:
[----:B------:R-:W-:Y:S05]  /*22660*/  BSYNC B1 ;  /* 0x0000000000017941 */ /* 0x000fea0003800000 */
.L_x_517:
        /* <DEDUP_REMOVED lines=13> */
.L_x_520:
[----:B------:R-:W-:Y:S05]  /*22740*/  BSYNC B1 ;  /* 0x0000000000017941 */ /* 0x000fea0003800000 */
.L_x_519:
        /* <DEDUP_REMOVED lines=13> */
.L_x_522:
[----:B------:R-:W-:Y:S05]  /*22820*/  BSYNC B1 ;  /* 0x0000000000017941 */ /* 0x000fea0003800000 */
.L_x_521:
        /* <DEDUP_REMOVED lines=13> */
.L_x_524:
[----:B------:R-:W-:Y:S05]  /*22900*/  BSYNC B1 ;  /* 0x0000000000017941 */ /* 0x000fea0003800000 */
.L_x_523:
        /* <DEDUP_REMOVED lines=13> */
.L_x_526:
[----:B------:R-:W-:Y:S05]  /*229e0*/  BSYNC B1 ;  /* 0x0000000000017941 */ /* 0x000fea0003800000 */
.L_x_525:
        /* <DEDUP_REMOVED lines=13> */
.L_x_528:
[----:B------:R-:W-:Y:S05]  /*22ac0*/  BSYNC B1 ;  /* 0x0000000000017941 */ /* 0x000fea0003800000 */
.L_x_527:
        /* <DEDUP_REMOVED lines=13> */
.L_x_530:
[----:B------:R-:W-:Y:S05]  /*22ba0*/  BSYNC B1 ;  /* 0x0000000000017941 */ /* 0x000fea0003800000 */
.L_x_529:
        /* <DEDUP_REMOVED lines=13> */
.L_x_532:
[----:B------:R-:W-:Y:S05]  /*22c80*/  BSYNC B1 ;  /* 0x0000000000017941 */ /* 0x000fea0003800000 */
.L_x_531:
        /* <DEDUP_REMOVED lines=13> */
.L_x_534:
[----:B------:R-:W-:Y:S05]  /*22d60*/  BSYNC B1 ;  /* 0x0000000000017941 */ /* 0x000fea0003800000 */
.L_x_533:
        /* <DEDUP_REMOVED lines=13> */
.L_x_536:
[----:B------:R-:W-:Y:S05]  /*22e40*/  BSYNC B1 ;  /* 0x0000000000017941 */ /* 0x000fea0003800000 */
.L_x_535:
        /* <DEDUP_REMOVED lines=13> */
.L_x_538:
[----:B------:R-:W-:Y:S05]  /*22f20*/  BSYNC B1 ;  /* 0x0000000000017941 */ /* 0x000fea0003800000 */
.L_x_537:
        /* <DEDUP_REMOVED lines=13> */
.L_x_540:
[----:B------:R-:W-:Y:S05]  /*23000*/  BSYNC B1 ;  /* 0x0000000000017941 */ /* 0x000fea0003800000 */
.L_x_539:
        /* <DEDUP_REMOVED lines=13> */
.L_x_542:
[----:B------:R-:W-:Y:S05]  /*230e0*/  BSYNC B1 ;  /* 0x0000000000017941 */ /* 0x000fea0003800000 */
.L_x_541:
        /* <DEDUP_REMOVED lines=13> */
.L_x_544:
[----:B------:R-:W-:Y:S05]  /*231c0*/  BSYNC B1 ;  /* 0x0000000000017941 */ /* 0x000fea0003800000 */
.L_x_543:
[----:B--234-:R-:W2:Y:S01]  /*231d0*/  LDL.LU R3, [R1+0x444] ;  /* 0x0004440001037983 */ /* 0x01cea20000300800 */
[----:B-----5:R-:W-:Y:S01]  /*231e0*/  LOP3.LUT R6, R6, 0xff, RZ, 0xc0, !PT ;  /* 0x000000ff06067812 */ /* 0x020fe200078ec0ff */
[----:B------:R-:W-:Y:S01]  /*231f0*/  BSSY B1, `(.L_x_545) ;  /* 0x000000b000017945 */ /* 0x000fe20003800000 */
[----:B------:R-:W-:Y:S02]  /*23200*/  ISETP.LT.OR P2, PT, R0, 0xf9, !P1 ;  /* 0x000000f90000780c */ /* 0x000fe40004f41670 */
[----:B------:R-:W-:Y:S02]  /*23210*/  F2FP.F16.E4M3.UNPACK_B R6, R6 ;  /* 0x00000006ff06723e */ /* 0x000fe400020006ff */
[----:B------:R-:W-:-:S03]  /*23220*/  PRMT R2, RZ, 0x7610, R2 ;  /* 0x00007610ff027816 */ /* 0x000fc60000000002 */
[----:B------:R-:W-:-:S05]  /*23230*/  HADD2.F32 R6, -RZ, R6.H0_H0 ;  /* 0x20000006ff067230 */ /* 0x000fca0000004100 */
[----:B------:R-:W-:-:S04]  /*23240*/  FMUL R6, R6, UR21 ;  /* 0x0000001506067c20 */ /* 0x000fc80008400000 */
[----:B--2---:R-:W-:-:S05]  /*23250*/  FFMA R6, R3, UR20, R6 ;  /* 0x0000001403067c23 */ /* 0x004fca0008000006 */
[----:B------:R-:W-:-:S05]  /*23260*/  F2FP.SATFINITE.E4M3.F32.PACK_AB_MERGE_C R3, RZ, R6, RZ ;  /* 0x00000006ff03723e */ /* 0x000fca00048070ff */
[----:B------:R2:W-:Y:S01]  /*23270*/  @!P0 STG.E.U8 desc[UR14][R30.64+0xf9], R3 ;  /* 0x0000f9031e008986 */ /* 0x0005e2000c10110e */
[----:B------:R-:W-:Y:S05]  /*23280*/  @P2 BRA `(.L_x_546) ;  /* 0x0000000000042947 */ /* 0x000fea0003800000 */
[----:B------:R3:W5:Y:S02]  /*23290*/  LDG.E.U8 R2, desc[UR14][R4.64+0xf8] ;  /* 0x0000f80e04027981 */ /* 0x000764000c1e1100 */
.L_x_546:
[----:B------:R-:W-:Y:S05]  /*232a0*/  BSYNC B1 ;  /* 0x0000000000017941 */ /* 0x000fea0003800000 */
.L_x_545:
[----:B--2---:R-:W2:Y:S01]  /*232b0*/  LDL.LU R3, [R1+0x448] ;  /* 0x0004480001037983 */ /* 0x004ea20000300800 */
        /* <DEDUP_REMOVED lines=12> */
.L_x_548:
[----:B------:R-:W-:Y:S05]  /*23380*/  BSYNC B1 ;  /* 0x0000000000017941 */ /* 0x000fea0003800000 */
.L_x_547:
[----:B------:R-:W-:Y:S05]  /*23390*/  @P1 BRA `(.L_x_549) ;  /* 0x0000004800841947 */ /* 0x000fea0003800000 */
[----:B------:R-:W2:Y:S01]  /*233a0*/  LDL.LU R2, [R1+0x44c] ;  /* 0x00044c0001027983 */ /* 0x000ea20000300800 */
[----:B-----5:R-:W-:-:S04]  /*233b0*/  LOP3.LUT R0, R0, 0xff, RZ, 0xc0, !PT ;  /* 0x000000ff00007812 */ /* 0x020fc800078ec0ff */
[----:B------:R-:W-:-:S05]  /*233c0*/  F2FP.F16.E4M3.UNPACK_B R0, R0 ;  /* 0x00000000ff00723e */ /* 0x000fca00020006ff */
[----:B------:R-:W-:-:S05]  /*233d0*/  HADD2.F32 R0, -RZ, R0.H0_H0 ;  /* 0x20000000ff007230 */ /* 0x000fca0000004100 */
[----:B------:R-:W-:-:S04]  /*233e0*/  FMUL R0, R0, UR21 ;  /* 0x0000001500007c20 */ /* 0x000fc80008400000 */
[----:B--2---:R-:W-:-:S05]  /*233f0*/  FFMA R0, R2, UR20, R0 ;  /* 0x0000001402007c23 */ /* 0x004fca0008000000 */
[----:B------:R-:W-:-:S05]  /*23400*/  F2FP.SATFINITE.E4M3.F32.PACK_AB_MERGE_C R3, RZ, R0, RZ ;  /* 0x00000000ff03723e */ /* 0x000fca00048070ff */
[----:B------:R2:W-:Y:S01]  /*23410*/  STG.E.U8 desc[UR14][R28.64+0xf9], R3 ;  /* 0x0000f9031c007986 */ /* 0x0005e2000c10110e */
[----:B------:R-:W-:Y:S05]  /*23420*/  BRA `(.L_x_549) ;  /* 0x0000004800607947 */ /* 0x000fea0003800000 */
.L_x_36:
[----:B------:R-:W-:Y:S01]  /*23430*/  ISETP.GE.AND P3, PT, R34, 0x1, PT ;  /* 0x000000012200780c */ /* 0x000fe20003f66270 */
[----:B-----5:R-:W-:Y:S01]  /*23440*/  FMUL R2, R2, UR20 ;  /* 0x0000001402027c20 */ /* 0x020fe20008400000 */
[----:B------:R-:W2:Y:S02]  /*23450*/  LDL.LU R40, [R1+0x200] ;  /* 0x0002000001287983 */ /* 0x000ea40000300800 */
[----:B------:R-:W-:Y:S02]  /*23460*/  ISETP.LT.OR P0, PT, R0, 0x1, !P3 ;  /* 0x000000010000780c */ /* 0x000fe40005f01670 */
[----:B------:R-:W-:Y:S01]  /*23470*/  F2FP.SATFINITE.E4M3.F32.PACK_AB_MERGE_C R2, RZ, R2, RZ ;  /* 0x00000002ff02723e */ /* 0x000fe200048070ff */
[----:B------:R-:W-:Y:S01]  /*23480*/  FMUL R3, R3, UR20 ;  /* 0x0000001403037c20 */ /* 0x000fe20008400000 */
[----:B------:R-:W-:Y:S01]  /*23490*/  ISETP.GE.AND P2, PT, R34, 0x9, PT ;  /* 0x000000092200780c */ /* 0x000fe20003f46270 */
[----:B------:R-:W-:Y:S01]  /*234a0*/  FMUL R4, R4, UR20 ;  /* 0x0000001404047c20 */ /* 0x000fe20008400000 */
[----:B------:R-:W-:Y:S01]  /*234b0*/  FMUL R5, R5, UR20 ;  /* 0x0000001405057c20 */ /* 0x000fe20008400000 */
[----:B------:R-:W-:Y:S01]  /*234c0*/  ISETP.LT.OR P1, PT, R0, 0x9, !P3 ;  /* 0x000000090000780c */ /* 0x000fe20005f21670 */
[----:B------:R-:W-:Y:S01]  /*234d0*/  FMUL R6, R6, UR20 ;  /* 0x0000001406067c20 */ /* 0x000fe20008400000 */
[----:B------:R-:W-:Y:S01]  /*234e0*/  ISETP.LT.OR P5, PT, R0, 0xa, !P3 ;  /* 0x0000000a0000780c */ /* 0x000fe20005fa1670 */
[----:B------:R-:W-:Y:S01]  /*234f0*/  FMUL R7, R7, UR20 ;  /* 0x0000001407077c20 */ /* 0x000fe20008400000 */
[----:B------:R-:W-:Y:S01]  /*23500*/  FMUL R8, R8, UR20 ;  /* 0x0000001408087c20 */ /* 0x000fe20008400000 */
[----:B------:R-:W-:Y:S01]  /*23510*/  FMUL R9, R9, UR20 ;  /* 0x0000001409097c20 */ /* 0x000fe20008400000 */
[----:B------:R-:W-:Y:S01]  /*23520*/  @!P0 STG.E.U8 desc[UR14][R24.64], R2 ;  /* 0x0000000218008986 */ /* 0x000fe2000c10110e */
[----:B------:R-:W-:-:S02]  /*23530*/  ISETP.LT.OR P0, PT, R0, 0x2, !P3 ;  /* 0x000000020000780c */ /* 0x000fc40005f01670 */
[----:B------:R-:W-:Y:S01]  /*23540*/  F2FP.SATFINITE.E4M3.F32.PACK_AB_MERGE_C R3, RZ, R3, RZ ;  /* 0x00000003ff03723e */ /* 0x000fe200048070ff */
[----:B------:R-:W-:Y:S01]  /*23550*/  FMUL R10, R10, UR20 ;  /* 0x000000140a0a7c20 */ /* 0x000fe20008400000 */
[----:B------:R-:W-:Y:S01]  /*23560*/  F2FP.SATFINITE.E4M3.F32.PACK_AB_MERGE_C R4, RZ, R4, RZ ;  /* 0x00000004ff04723e */ /* 0x000fe200048070ff */
[----:B------:R-:W-:Y:S01]  /*23570*/  FMUL R11, R11, UR20 ;  /* 0x000000140b0b7c20 */ /* 0x000fe20008400000 */
[----:B------:R-:W-:Y:S01]  /*23580*/  FMUL R12, R12, UR20 ;  /* 0x000000140c0c7c20 */ /* 0x000fe20008400000 */
[----:B------:R-:W-:Y:S01]  /*23590*/  FMUL R13, R13, UR20 ;  /* 0x000000140d0d7c20 */ /* 0x000fe20008400000 */
[----:B------:R-:W-:Y:S01]  /*235a0*/  FMUL R14, R14, UR20 ;  /* 0x000000140e0e7c20 */ /* 0x000fe20008400000 */
[----:B------:R-:W-:Y:S01]  /*235b0*/  FMUL R15, R15, UR20 ;  /* 0x000000140f0f7c20 */ /* 0x000fe20008400000 */
[----:B------:R-:W-:Y:S01]  /*235c0*/  FMUL R16, R16, UR20 ;  /* 0x0000001410107c20 */ /* 0x000fe20008400000 */
[----:B------:R-:W-:Y:S01]  /*235d0*/  FMUL R17, R17, UR20 ;  /* 0x0000001411117c20 */ /* 0x000fe20008400000 */
[----:B------:R-:W-:Y:S01]  /*235e0*/  FMUL R18, R18, UR20 ;  /* 0x0000001412127c20 */ /* 0x000fe20008400000 */
[----:B------:R0:W-:Y:S01]  /*235f0*/  @!P0 STG.E.U8 desc[UR14][R24.64+0x1], R3 ;  /* 0x0000010318008986 */ /* 0x0001e2000c10110e */
[----:B------:R-:W-:-:S02]  /*23600*/  ISETP.LT.OR P0, PT, R0, 0x1, !P2 ;  /* 0x000000010000780c */ /* 0x000fc40005701670 */
[----:B------:R-:W-:Y:S01]  /*23610*/  F2FP.SATFINITE.E4M3.F32.PACK_AB_MERGE_C R5, RZ, R5, RZ ;  /* 0x00000005ff05723e */ /* 0x000fe200048070ff */
[----:B------:R-:W-:Y:S01]  /*23620*/  FMUL R19, R19, UR20 ;  /* 0x0000001413137c20 */ /* 0x000fe20008400000 */
[----:B------:R-:W-:Y:S01]  /*23630*/  FMUL R20, R20, UR20 ;  /* 0x0000001414147c20 */ /* 0x000fe20008400000 */
[----:B------:R-:W-:Y:S01]  /*23640*/  FMUL R21, R21, UR20 ;  /* 0x0000001415157c20 */ /* 0x000fe20008400000 */
[----:B------:R-:W3:Y:S07]  /*23650*/  LDL.LU R39, [R1+0x204] ;  /* 0x0002040001277983 */ /* 0x000eee0000300800 */
[----:B------:R-:W-:Y:S01]  /*23660*/  @!P0 STG.E.U8 desc[UR14][R26.64], R4 ;  /* 0x000000041a008986 */ /* 0x000fe2000c10110e */
[----:B------:R-:W-:-:S02]  /*23670*/  ISETP.LT.OR P0, PT, R0, 0x2, !P2 ;  /* 0x000000020000780c */ /* 0x000fc40005701670 */
[----:B------:R-:W-:Y:S01]  /*23680*/  F2FP.SATFINITE.E4M3.F32.PACK_AB_MERGE_C R6, RZ, R6, RZ ;  /* 0x00000006ff06723e */ /* 0x000fe200048070ff */
[----:B------:R-:W-:Y:S01]  /*23690*/  FMUL R22, R22, UR20 ;  /* 0x0000001416167c20 */ /* 0x000fe20008400000 */
[----:B------:R-:W-:Y:S01]  /*236a0*/  F2FP.SATFINITE.E4M3.F32.PACK_AB_MERGE_C R7, RZ, R7, RZ ;  /* 0x00000007ff07723e */ /* 0x000fe200048070ff */
[----:B------:R-:W4:Y:S08]  /*236b0*/  LDL.LU R35, [R1+0x208] ;  /* 0x0002080001237983 */ /* 0x000f300000300800 */
[----:B------:R1:W-:Y:S01]  /*236c0*/  @!P0 STG.E.U8 desc[UR14][R26.64+0x1], R5 ;  /* 0x000001051a008986 */ /* 0x0003e2000c10110e */
[----:B------:R-:W-:-:S02]  /*236d0*/  ISETP.LT.OR P0, PT, R0, 0x9, !P2 ;  /* 0x000000090000780c */ /* 0x000fc40005701670 */
[----:B------:R-:W-:Y:S01]  /*236e0*/  F2FP.SATFINITE.E4M3.F32.PACK_AB_MERGE_C R8, RZ, R8, RZ ;  /* 0x00000008ff08723e */ /* 0x000fe200048070ff */
[----:B------:R-:W-:Y:S01]  /*236f0*/  @!P1 STG.E.U8 desc[UR14][R24.64+0x8], R6 ;  /* 0x0000080618009986 */ /* 0x000fe2000c10110e */
[----:B------:R-:W-:-:S03]  /*23700*/  ISETP.LT.OR P1, PT, R0, 0xa, !P2 ;  /* 0x0000000a0000780c */ /* 0x000fc60005721670 */
[----:B------:R-:W-:Y:S01]  /*23710*/  @!P5 STG.E.U8 desc[UR14][R24.64+0x9], R7 ;  /* 0x000009071800d986 */ /* 0x000fe2000c10110e */
[C---:B------:R-:W-:Y:S02]  /*23720*/  ISETP.LT.OR P5, PT, R0.reuse, 0x11, !P3 ;  /* 0x000000110000780c */ /* 0x040fe40005fa1670 */
[----:B------:R-:W-:Y:S01]  /*23730*/  F2FP.SATFINITE.E4M3.F32.PACK_AB_MERGE_C R9, RZ, R9, RZ ;  /* 0x00000009ff09723e */ /* 0x000fe200048070ff */
[----:B------:R-:W-:Y:S01]  /*23740*/  FMUL R23, R23, UR20 ;  /* 0x0000001417177c20 */ /* 0x000fe20008400000 */
[----:B------:R-:W-:Y:S01]  /*23750*/  F2FP.SATFINITE.E4M3.F32.PACK_AB_MERGE_C R10, RZ, R10, RZ ;  /* 0x0000000aff0a723e */ /* 0x000fe200048070ff */
[----:B------:R-:W-:Y:S01]  /*23760*/  @!P0 STG.E.U8 desc[UR14][R26.64+0x8], R8 ;  /* 0x000008081a008986 */ /* 0x000fe2000c10110e */
[C---:B------:R-:W-:Y:S02]  /*23770*/  ISETP.LT.OR P0, PT, R0.reuse, 0x12, !P3 ;  /* 0x000000120000780c */ /* 0x040fe40005f01670 */
[----:B------:R-:W-:Y:S01]  /*23780*/  F2FP.SATFINITE.E4M3.F32.PACK_AB_MERGE_C R11, RZ, R11, RZ ;  /* 0x0000000bff0b723e */ /* 0x000fe200048070ff */
[----:B------:R-:W-:Y:S01]  /*23790*/  @!P1 STG.E.U8 desc[UR14][R26.64+0x9], R9 ;  /* 0x000009091a009986 */ /* 0x000fe2000c10110e */
[----:B------:R-:W-:-:S03]  /*237a0*/  ISETP.LT.OR P1, PT, R0, 0x11, !P2 ;  /* 0x000000110000780c */ /* 0x000fc60005721670 */
[----:B------:R-:W-:Y:S01]  /*237b0*/  @!P5 STG.E.U8 desc[UR14][R24.64+0x10], R10 ;  /* 0x0000100a1800d986 */ /* 0x000fe2000c10110e */
[C---:B------:R-:W-:Y:S02]  /*237c0*/  ISETP.LT.OR P5, PT, R0.reuse, 0x12, !P2 ;  /* 0x000000120000780c */ /* 0x040fe400057a1670 */
[----:B------:R-:W-:Y:S01]  /*237d0*/  F2FP.SATFINITE.E4M3.F32.PACK_AB_MERGE_C R12, RZ, R12, RZ ;  /* 0x0000000cff0c723e */ /* 0x000fe200048070ff */
[----:B------:R-:W3:Y:S04]  /*237e0*/  LDL.LU R33, [R1+0x20c] ;  /* 0x00020c0001217983 */ /* 0x000ee80000300800 */
[----:B------:R-:W-:Y:S01]  /*237f0*/  @!P0 STG.E.U8 desc[UR14][R24.64+0x11], R11 ;  /* 0x0000110b18008986 */ /* 0x000fe2000c10110e */
[----:B------:R-:W-:Y:S02]  /*23800*/  ISETP.LT.OR P0, PT, R0, 0x19, !P3 ;  /* 0x000000190000780c */ /* 0x000fe40005f01670 */
[----:B------:R-:W-:-:S02]  /*23810*/  F2FP.SATFINITE.E4M3.F32.PACK_AB_MERGE_C R13, RZ, R13, RZ ;  /* 0x0000000dff0d723e */ /* 0x000fc400048070ff */
[----:B------:R-:W-:Y:S01]  /*23820*/  F2FP.SATFINITE.E4M3.F32.PACK_AB_MERGE_C R14, RZ, R14, RZ ;  /* 0x0000000eff0e723e */ /* 0x000fe200048070ff */
[----:B------:R-:W-:Y:S01]  /*23830*/  @!P1 STG.E.U8 desc[UR14][R26.64+0x10], R12 ;  /* 0x0000100c1a009986 */ /* 0x000fe2000c10110e */
[----:B------:R-:W-:-:S03]  /*23840*/  ISETP.LT.OR P1, PT, R0, 0x1a, !P3 ;  /* 0x0000001a0000780c */ /* 0x000fc60005f21670 */
[----:B------:R-:W-:Y:S01]  /*23850*/  @!P5 STG.E.U8 desc[UR14][R26.64+0x11], R13 ;  /* 0x0000110d1a00d986 */ /* 0x000fe2000c10110e */
[----:B------:R-:W-:-:S03]  /*23860*/  ISETP.LT.OR P5, PT, R0, 0x19, !P2 ;  /* 0x000000190000780c */ /* 0x000fc600057a1670 */
[----:B------:R-:W-:Y:S01]  /*23870*/  @!P0 STG.E.U8 desc[UR14][R24.64+0x18], R14 ;  /* 0x0000180e18008986 */ /* 0x000fe2000c10110e */
[C---:B------:R-:W-:Y:S02]  /*23880*/  ISETP.LT.OR P0, PT, R0.reuse, 0x1a, !P2 ;  /* 0x0000001a0000780c */ /* 0x040fe40005701670 */
[----:B------:R-:W-:Y:S01]  /*23890*/  F2FP.SATFINITE.E4M3.F32.PACK_AB_MERGE_C R15, RZ, R15, RZ ;  /* 0x0000000fff0f723e */ /* 0x000fe200048070ff */
[----:B------:R-:W3:Y:S01]  /*238a0*/  LDL.LU R32, [R1+0x210] ;  /* 0x0002100001207983 */ /* 0x000ee20000300800 */
[----:B------:R-:W-:Y:S02]  /*238b0*/  F2FP.SATFINITE.E4M3.F32.PACK_AB_MERGE_C R16, RZ, R16, RZ ;  /* 0x00000010ff10723e */ /* 0x000fe400048070ff */
[----:B------:R-:W-:Y:S01]  /*238c0*/  F2FP.SATFINITE.E4M3.F32.PACK_AB_MERGE_C R17, RZ, R17, RZ ;  /* 0x00000011ff11723e */ /* 0x000fe200048070ff */
[----:B------:R-:W-:Y:S01]  /*238d0*/  @!P1 STG.E.U8 desc[UR14][R24.64+0x19], R15 ;  /* 0x0000190f18009986 */ /* 0x000fe2000c10110e */
[----:B------:R-:W-:-:S03]  /*238e0*/  ISETP.LT.OR P1, PT, R0, 0x21, !P3 ;  /* 0x000000210000780c */ /* 0x000fc60005f21670 */
[----:B------:R-:W-:Y:S01]  /*238f0*/  @!P5 STG.E.U8 desc[UR14][R26.64+0x18], R16 ;  /* 0x000018101a00d986 */ /* 0x000fe2000c10110e */
[----:B------:R-:W-:-:S03]  /*23900*/  ISETP.LT.OR P5, PT, R0, 0x22, !P3 ;  /* 0x000000220000780c */ /* 0x000fc60005fa1670 */
[----:B------:R-:W-:Y:S01]  /*23910*/  @!P0 STG.E.U8 desc[UR14][R26.64+0x19], R17 ;  /* 0x000019111a008986 */ /* 0x000fe2000c10110e */
[----:B------:R-:W-:Y:S02]  /*23920*/  ISETP.LT.OR P0, PT, R0, 0x21, !P2 ;  /* 0x000000210000780c */ /* 0x000fe40005701670 */
[----:B------:R-:W-:Y:S01]  /*23930*/  F2FP.SATFINITE.E4M3.F32.PACK_AB_MERGE_C R18, RZ, R18, RZ ;  /* 0x00000012ff12723e */ /* 0x000fe200048070ff */
[----:B------:R-:W-:Y:S01]  /*23940*/  FMUL R152, R152, UR20 ;  /* 0x0000001498987c20 */ /* 0x000fe20008400000 */
[----:B------:R-:W-:Y:S01]  /*23950*/  F2FP.SATFINITE.E4M3.F32.PACK_AB_MERGE_C R19, RZ, R19, RZ ;  /* 0x00000013ff13723e */ /* 0x000fe200048070ff */
[----:B------:R-:W-:Y:S01]  /*23960*/  FMUL R153, R153, UR20 ;  /* 0x0000001499997c20 */ /* 0x000fe20008400000 */
        /* <DEDUP_REMOVED lines=24> */
[C---:B------:R-:W-:Y:S02]  /*23af0*/  ISETP.LT.OR P1, PT, R0.reuse, 0x32, !P3 ;  /* 0x000000320000780c */ /* 0x040fe40005f21670 */
[C---:B------:R-:W-:Y:S01]  /*23b00*/  ISETP.LT.OR P6, PT, R0.reuse, 0x32, !P2 ;  /* 0x000000320000780c */ /* 0x040fe200057c1670 */
[----:B------:R-:W-:Y:S01]  /*23b10*/  @!P5 STG.E.U8 desc[UR14][R26.64+0x29], R153 ;  /* 0x000029991a00d986 */ /* 0x000fe2000c10110e */
[----:B------:R-:W-:-:S03]  /*23b20*/  ISETP.LT.OR P5, PT, R0, 0x31, !P2 ;  /* 0x000000310000780c */ /* 0x000fc600057a1670 */
[----:B------:R-:W-:Y:S01]  /*23b30*/  @!P0 STG.E.U8 desc[UR14][R24.64+0x30], R154 ;  /* 0x0000309a18008986 */ /* 0x000fe2000c10110e */
[----:B------:R-:W-:Y:S01]  /*23b40*/  ISETP.LT.OR P0, PT, R0, 0x39, !P3 ;  /* 0x000000390000780c */ /* 0x000fe20005f01670 */
[----:B------:R-:W-:Y:S01]  /*23b50*/  FMUL R158, R158, UR20 ;  /* 0x000000149e9e7c20 */ /* 0x000fe20008400000 */
[----:B------:R-:W-:Y:S01]  /*23b60*/  F2FP.SATFINITE.E4M3.F32.PACK_AB_MERGE_C R155, RZ, R155, RZ ;  /* 0x0000009bff9b723e */ /* 0x000fe200048070ff */
[----:B------:R-:W-:Y:S01]  /*23b70*/  FMUL R159, R159, UR20 ;  /* 0x000000149f9f7c20 */ /* 0x000fe20008400000 */
        /* <DEDUP_REMOVED lines=36> */
[----:B0-----:R-:W-:Y:S01]  /*23dc0*/  F2FP.SATFINITE.E4M3.F32.PACK_AB_MERGE_C R3, RZ, R166, RZ ;  /* 0x000000a6ff03723e */ /* 0x001fe200048070ff */
[----:B------:R-:W-:Y:S01]  /*23dd0*/  @!P1 STG.E.U8 desc[UR14][R24.64+0x41], R163 ;  /* 0x000041a318009986 */ /* 0x000fe2000c10110e */
[----:B------:R-:W-:-:S03]  /*23de0*/  ISETP.LT.OR P1, PT, R0, 0x4a, !P3 ;  /* 0x0000004a0000780c */ /* 0x000fc60005f21670 */
[----:B------:R-:W-:Y:S01]  /*23df0*/  @!P5 STG.E.U8 desc[UR14][R26.64+0x40], R164 ;  /* 0x000040a41a00d986 */ /* 0x000fe2000c10110e */
[----:B------:R-:W-:-:S03]  /*23e00*/  ISETP.LT.OR P5, PT, R0, 0x49, !P2 ;  /* 0x000000490000780c */ /* 0x000fc600057a1670 */
[----:B------:R-:W-:Y:S01]  /*23e10*/  @!P6 STG.E.U8 desc[UR14][R26.64+0x41], R165 ;  /* 0x000041a51a00e986 */ /* 0x000fe2000c10110e */
[----:B------:R-:W-:-:S03]  /*23e20*/  ISETP.LT.OR P6, PT, R0, 0x4a, !P2 ;  /* 0x0000004a0000780c */ /* 0x000fc600057c1670 */
[----:B------:R0:W-:Y:S01]  /*23e30*/  @!P0 STG.E.U8 desc[UR14][R24.64+0x48], R3 ;  /* 0x0000480318008986 */ /* 0x0001e2000c10110e */
[----:B------:R-:W-:Y:S01]  /*23e40*/  ISETP.LT.OR P0, PT, R0, 0x51, !P3 ;  /* 0x000000510000780c */ /* 0x000fe20005f01670 */
[----:B------:R-:W-:Y:S01]  /*23e50*/  FMUL R170, R170, UR20 ;  /* 0x00000014aaaa7c20 */ /* 0x000fe20008400000 */
[----:B------:R-:W-:Y:S01]  /*23e60*/  F2FP.SATFINITE.E4M3.F32.PACK_AB_MERGE_C R167, RZ, R167, RZ ;  /* 0x000000a7ffa7723e */ /* 0x000fe200048070ff */
[----:B------:R-:W-:Y:S01]  /*23e70*/  FMUL R171, R171, UR20 ;  /* 0x00000014abab7c20 */ /* 0x000fe20008400000 */
[----:B-1----:R-:W-:Y:S01]  /*23e80*/  F2FP.SATFINITE.E4M3.F32.PACK_AB_MERGE_C R5, RZ, R168, RZ ;  /* 0x000000a8ff05723e */ /* 0x002fe200048070ff */
[----:B------:R-:W-:Y:S01]  /*23e90*/  FMUL R172, R172, UR20 ;  /* 0x00000014acac7c20 */ /* 0x000fe20008400000 */
[----:B------:R-:W-:Y:S01]  /*23ea0*/  F2FP.SATFINITE.E4M3.F32.PACK_AB_MERGE_C R169, RZ, R169, RZ ;  /* 0x000000a9ffa9723e */ /* 0x000fe200048070ff */
[----:B------:R-:W-:Y:S01]  /*23eb0*/  @!P1 STG.E.U8 desc[UR14][R24.64+0x49], R167 ;  /* 0x000049a718009986 */ /* 0x000fe2000c10110e */
[----:B0-----:R-:W-:-:S03]  /*23ec0*/  F2FP.SATFINITE.E4M3.F32.PACK_AB_MERGE_C R3, RZ, R170, RZ ;  /* 0x000000aaff03723e */ /* 0x001fc600048070ff */
[----:B------:R0:W-:Y:S01]  /*23ed0*/  @!P5 STG.E.U8 desc[UR14][R26.64+0x48], R5 ;  /* 0x000048051a00d986 */ /* 0x0001e2000c10110e */
[C---:B------:R-:W-:Y:S02]  /*23ee0*/  ISETP.LT.OR P1, PT, R0.reuse, 0x52, !P3 ;  /* 0x000000520000780c */ /* 0x040fe40005f21670 */
[C---:B------:R-:W-:Y:S01]  /*23ef0*/  ISETP.LT.OR P5, PT, R0.reuse, 0x51, !P2 ;  /* 0x000000510000780c */ /* 0x040fe200057a1670 */
[----:B------:R-:W-:Y:S01]  /*23f00*/  @!P6 STG.E.U8 desc[UR14][R26.64+0x49], R169 ;  /* 0x000049a91a00e986 */ /* 0x000fe2000c10110e */
[----:B------:R-:W-:-:S03]  /*23f10*/  ISETP.LT.OR P6, PT, R0, 0x52, !P2 ;  /* 0x000000520000780c */ /* 0x000fc600057c1670 */
[----:B------:R1:W-:Y:S01]  /*23f20*/  @!P0 STG.E.U8 desc[UR14][R24.64+0x50], R3 ;  /* 0x0000500318008986 */ /* 0x0003e2000c10110e */
[----:B------:R-:W-:Y:S01]  /*23f30*/  ISETP.LT.OR P0, PT, R0, 0x59, !P3 ;  /* 0x000000590000780c */ /* 0x000fe20005f01670 */
[----:B------:R-:W-:Y:S01]  /*23f40*/  FMUL R173, R173, UR20 ;  /* 0x00000014adad7c20 */ /* 0x000fe20008400000 */
[----:B------:R-:W-:Y:S01]  /*23f50*/  FMUL R174, R174, UR20 ;  /* 0x00000014aeae7c20 */ /* 0x000fe20008400000 */
[----:B------:R-:W-:Y:S01]  /*23f60*/  F2FP.SATFINITE.E4M3.F32.PACK_AB_MERGE_C R171, RZ, R171, RZ ;  /* 0x000000abffab723e */ /* 0x000fe200048070ff */
[----:B------:R-:W-:Y:S01]  /*23f70*/  FMUL R175, R175, UR20 ;  /* 0x00000014afaf7c20 */ /* 0x000fe20008400000 */
[----:B0-----:R-:W-:Y:S01]  /*23f80*/  F2FP.SATFINITE.E4M3.F32.PACK_AB_MERGE_C R5, RZ, R172, RZ ;  /* 0x000000acff05723e */ /* 0x001fe200048070ff */
[----:B------:R-:W-:Y:S01]  /*23f90*/  FMUL R176, R176, UR20 ;  /* 0x00000014b0b07c20 */ /* 0x000fe20008400000 */
[----:B------:R-:W-:Y:S01]  /*23fa0*/  F2FP.SATFINITE.E4M3.F32.PACK_AB_MERGE_C R173, RZ, R173, RZ ;  /* 0x000000adffad723e */ /* 0x000fe200048070ff */
[----:B------:R-:W-:Y:S01]  /*23fb0*/  @!P1 STG.E.U8 desc[UR14][R24.64+0x51], R171 ;  /* 0x000051ab18009986 */ /* 0x000fe2000c10110e */
[----:B-1----:R-:W-:-:S03]  /*23fc0*/  F2FP.SATFINITE.E4M3.F32.PACK_AB_MERGE_C R3, RZ, R174, RZ ;  /* 0x000000aeff03723e */ /* 0x002fc600048070ff */
        /* <DEDUP_REMOVED lines=220> */
[----:B------:R-:W3:Y:S01]  /*24d90*/  LDL.LU R38, [R1+0x214] ;  /* 0x0002140001267983 */ /* 0x000ee20000300800 */
[----:B------:R-:W-:Y:S02]  /*24da0*/  F2FP.SATFINITE.E4M3.F32.PACK_AB_MERGE_C R229, RZ, R229, RZ ;  /* 0x000000e5ffe5723e */ /* 0x000fe400048070ff */
[----:B-1----:R-:W-:Y:S01]  /*24db0*/  F2FP.SATFINITE.E4M3.F32.PACK_AB_MERGE_C R3, RZ, R230, RZ ;  /* 0x000000e6ff03723e */ /* 0x002fe200048070ff */
[----:B------:R-:W-:Y:S01]  /*24dc0*/  @!P1 STG.E.U8 desc[UR14][R24.64+0xc1], R227 ;  /* 0x0000c1e318009986 */ /* 0x000fe2000c10110e */
[----:B------:R-:W-:-:S03]  /*24dd0*/  ISETP.LT.OR P1, PT, R0, 0xca, !P3 ;  /* 0x000000ca0000780c */ /* 0x000fc60005f21670 */
[----:B------:R0:W-:Y:S01]  /*24de0*/  @!P5 STG.E.U8 desc[UR14][R26.64+0xc0], R5 ;  /* 0x0000c0051a00d986 */ /* 0x0001e2000c10110e */
[----:B------:R-:W-:-:S03]  /*24df0*/  ISETP.LT.OR P5, PT, R0, 0xc9, !P2 ;  /* 0x000000c90000780c */ /* 0x000fc600057a1670 */
[----:B------:R-:W-:Y:S01]  /*24e00*/  @!P6 STG.E.U8 desc[UR14][R26.64+0xc1], R229 ;  /* 0x0000c1e51a00e986 */ /* 0x000fe2000c10110e */
[----:B------:R-:W-:-:S03]  /*24e10*/  ISETP.LT.OR P6, PT, R0, 0xca, !P2 ;  /* 0x000000ca0000780c */ /* 0x000fc600057c1670 */
[----:B------:R3:W-:Y:S01]  /*24e20*/  @!P0 STG.E.U8 desc[UR14][R24.64+0xc8], R3 ;  /* 0x0000c80318008986 */ /* 0x0007e2000c10110e */
[----:B------:R-:W-:Y:S01]  /*24e30*/  ISETP.LT.OR P0, PT, R0, 0xd1, !P3 ;  /* 0x000000d10000780c */ /* 0x000fe20005f01670 */
[----:B------:R-:W-:Y:S01]  /*24e40*/  FMUL R232, R232, UR20 ;  /* 0x00000014e8e87c20 */ /* 0x000fe20008400000 */
[----:B------:R-:W-:Y:S01]  /*24e50*/  FMUL R233, R233, UR20 ;  /* 0x00000014e9e97c20 */ /* 0x000fe20008400000 */
[----:B------:R-:W3:Y:S01]  /*24e60*/  LDL.LU R37, [R1+0x218] ;  /* 0x0002180001257983 */ /* 0x000ee20000300800 */
[----:B------:R-:W-:Y:S01]  /*24e70*/  FMUL R234, R234, UR20 ;  /* 0x00000014eaea7c20 */ /* 0x000fe20008400000 */
[----:B------:R-:W-:Y:S02]  /*24e80*/  F2FP.SATFINITE.E4M3.F32.PACK_AB_MERGE_C R231, RZ, R231, RZ ;  /* 0x000000e7ffe7723e */ /* 0x000fe400048070ff */
[----:B------:R-:W3:Y:S01]  /*24e90*/  LDL.LU R36, [R1+0x21c] ;  /* 0x00021c0001247983 */ /* 0x000ee20000300800 */
[----:B0-----:R-:W-:Y:S01]  /*24ea0*/  F2FP.SATFINITE.E4M3.F32.PACK_AB_MERGE_C R5, RZ, R232, RZ ;  /* 0x000000e8ff05723e */ /* 0x001fe200048070ff */
[----:B--2---:R-:W-:Y:S01]  /*24eb0*/  FMUL R2, R40, UR20 ;  /* 0x0000001428027c20 */ /* 0x004fe20008400000 */
[----:B------:R-:W-:Y:S01]  /*24ec0*/  F2FP.SATFINITE.E4M3.F32.PACK_AB_MERGE_C R233, RZ, R233, RZ ;  /* 0x000000e9ffe9723e */ /* 0x000fe200048070ff */
[----:B----4-:R-:W-:Y:S01]  /*24ed0*/  FMUL R4, R35, UR20 ;  /* 0x0000001423047c20 */ /* 0x010fe20008400000 */
[----:B------:R-:W-:Y:S01]  /*24ee0*/  F2FP.SATFINITE.E4M3.F32.PACK_AB_MERGE_C R7, RZ, R234, RZ ;  /* 0x000000eaff07723e */ /* 0x000fe200048070ff */
[----:B------:R-:W2:Y:S01]  /*24ef0*/  LDL.LU R35, [R1+0x220] ;  /* 0x0002200001237983 */ /* 0x000ea20000300800 */
[----:B------:R-:W-:Y:S01]  /*24f00*/  FMUL R235, R235, UR20 ;  /* 0x00000014ebeb7c20 */ /* 0x000fe20008400000 */
[----:B------:R-:W-:Y:S01]  /*24f10*/  FMUL R236, R236, UR20 ;  /* 0x00000014ecec7c20 */ /* 0x000fe20008400000 */
[----:B---3--:R-:W-:Y:S01]  /*24f20*/  FMUL R3, R39, UR20 ;  /* 0x0000001427037c20 */ /* 0x008fe20008400000 */
[----:B------:R-:W-:Y:S01]  /*24f30*/  @!P1 STG.E.U8 desc[UR14][R24.64+0xc9], R231 ;  /* 0x0000c9e718009986 */ /* 0x000fe2000c10110e */
[C---:B------:R-:W-:Y:S01]  /*24f40*/  ISETP.LT.OR P1, PT, R0.reuse, 0xd2, !P3 ;  /* 0x000000d20000780c */ /* 0x040fe20005f21670 */
[----:B------:R-:W-:Y:S01]  /*24f50*/  FMUL R237, R237, UR20 ;  /* 0x00000014eded7c20 */ /* 0x000fe20008400000 */
[----:B------:R-:W-:Y:S01]  /*24f60*/  F2FP.SATFINITE.E4M3.F32.PACK_AB_MERGE_C R235, RZ, R235, RZ ;  /* 0x000000ebffeb723e */ /* 0x000fe200048070ff */
[----:B------:R0:W-:Y:S01]  /*24f70*/  @!P5 STG.E.U8 desc[UR14][R26.64+0xc8], R5 ;  /* 0x0000c8051a00d986 */ /* 0x0001e2000c10110e */
[----:B------:R-:W-:-:S02]  /*24f80*/  ISETP.LT.OR P5, PT, R0, 0xd1, !P2 ;  /* 0x000000d10000780c */ /* 0x000fc400057a1670 */
[----:B------:R-:W-:Y:S01]  /*24f90*/  F2FP.SATFINITE.E4M3.F32.PACK_AB_MERGE_C R9, RZ, R236, RZ ;  /* 0x000000ecff09723e */ /* 0x000fe200048070ff */
[----:B------:R-:W-:Y:S01]  /*24fa0*/  @!P6 STG.E.U8 desc[UR14][R26.64+0xc9], R233 ;  /* 0x0000c9e91a00e986 */ /* 0x000fe2000c10110e */
[C---:B------:R-:W-:Y:S02]  /*24fb0*/  ISETP.LT.OR P6, PT, R0.reuse, 0xd2, !P2 ;  /* 0x000000d20000780c */ /* 0x040fe400057c1670 */
[----:B------:R-:W-:Y:S01]  /*24fc0*/  F2FP.SATFINITE.E4M3.F32.PACK_AB_MERGE_C R237, RZ, R237, RZ ;  /* 0x000000edffed723e */ /* 0x000fe200048070ff */
[----:B------:R1:W-:Y:S01]  /*24fd0*/  @!P0 STG.E.U8 desc[UR14][R24.64+0xd0], R7 ;  /* 0x0000d00718008986 */ /* 0x0003e2000c10110e */
[C---:B------:R-:W-:Y:S01]  /*24fe0*/  ISETP.LT.OR P0, PT, R0.reuse, 0xd9, !P3 ;  /* 0x000000d90000780c */ /* 0x040fe20005f01670 */
[----:B0-----:R-:W-:Y:S02]  /*24ff0*/  FMUL R5, R33, UR20 ;  /* 0x0000001421057c20 */ /* 0x001fe40008400000 */
[----:B------:R-:W-:Y:S01]  /*25000*/  @!P1 STG.E.U8 desc[UR14][R24.64+0xd1], R235 ;  /* 0x0000d1eb18009986 */ /* 0x000fe2000c10110e */
[----:B------:R-:W-:-:S03]  /*25010*/  ISETP.LT.OR P1, PT, R0, 0xda, !P3 ;  /* 0x000000da0000780c */ /* 0x000fc60005f21670 */
[----:B------:R-:W3:Y:S01]  /*25020*/  LDL.LU R33, [R1+0x224] ;  /* 0x0002240001217983 */ /* 0x000ee20000300800 */
[----:B-1----:R-:W-:Y:S01]  /*25030*/  F2FP.SATFINITE.E4M3.F32.PACK_AB_MERGE_C R7, RZ, R2, RZ ;  /* 0x00000002ff07723e */ /* 0x002fe200048070ff */
[----:B------:R-:W-:Y:S02]  /*25040*/  FMUL R2, R32, UR20 ;  /* 0x0000001420027c20 */ /* 0x000fe40008400000 */
[----:B------:R-:W4:Y:S04]  /*25050*/  LDL.LU R40, [R1+0x228] ;  /* 0x0002280001287983 */ /* 0x000f280000300800 */
[----:B------:R-:W4:Y:S04]  /*25060*/  LDL.LU R32, [R1+0x22c] ;  /* 0x00022c0001207983 */ /* 0x000f280000300800 */
[----:B------:R-:W4:Y:S01]  /*25070*/  LDL.LU R39, [R1+0x230] ;  /* 0x0002300001277983 */ /* 0x000f220000300800 */
[----:B------:R-:W-:-:S03]  /*25080*/  F2FP.SATFINITE.E4M3.F32.PACK_AB_MERGE_C R11, RZ, R4, RZ ;  /* 0x00000004ff0b723e */ /* 0x000fc600048070ff */
[----:B------:R0:W-:Y:S01]  /*25090*/  @!P5 STG.E.U8 desc[UR14][R26.64+0xd0], R9 ;  /* 0x0000d0091a00d986 */ /* 0x0001e2000c10110e */
[C---:B------:R-:W-:Y:S02]  /*250a0*/  ISETP.LT.OR P5, PT, R0.reuse, 0xd9, !P2 ;  /* 0x000000d90000780c */ /* 0x040fe400057a1670 */
[----:B------:R-:W-:Y:S01]  /*250b0*/  F2FP.SATFINITE.E4M3.F32.PACK_AB_MERGE_C R13, RZ, R5, RZ ;  /* 0x00000005ff0d723e */ /* 0x000fe200048070ff */
[----:B------:R-:W-:Y:S01]  /*250c0*/  @!P6 STG.E.U8 desc[UR14][R26.64+0xd1], R237 ;  /* 0x0000d1ed1a00e986 */ /* 0x000fe2000c10110e */
[----:B------:R-:W-:Y:S02]  /*250d0*/  ISETP.LT.OR P6, PT, R0, 0xda, !P2 ;  /* 0x000000da0000780c */ /* 0x000fe400057c1670 */
[----:B0-----:R-:W-:Y:S01]  /*250e0*/  F2FP.SATFINITE.E4M3.F32.PACK_AB_MERGE_C R9, RZ, R3, RZ ;  /* 0x00000003ff09723e */ /* 0x001fe200048070ff */
[----:B------:R0:W-:Y:S04]  /*250f0*/  @!P0 STG.E.U8 desc[UR14][R24.64+0xd8], R7 ;  /* 0x0000d80718008986 */ /* 0x0001e8000c10110e */
[----:B------:R1:W-:Y:S01]  /*25100*/  @!P1 STG.E.U8 desc[UR14][R24.64+0xd9], R9 ;  /* 0x0000d90918009986 */ /* 0x0003e2000c10110e */
[----:B0-----:R-:W-:-:S03]  /*25110*/  F2FP.SATFINITE.E4M3.F32.PACK_AB_MERGE_C R7, RZ, R2, RZ ;  /* 0x00000002ff07723e */ /* 0x001fc600048070ff */
[----:B------:R0:W-:Y:S01]  /*25120*/  @!P5 STG.E.U8 desc[UR14][R26.64+0xd8], R11 ;  /* 0x0000d80b1a00d986 */ /* 0x0001e2000c10110e */
[----:B------:R-:W-:-:S03]  /*25130*/  FMUL R3, R38, UR20 ;  /* 0x0000001426037c20 */ /* 0x000fc60008400000 */
[----:B------:R-:W4:Y:S02]  /*25140*/  LDL.LU R38, [R1+0x234] ;  /* 0x0002340001267983 */ /* 0x000f240000300800 */
[----:B-1----:R-:W-:Y:S01]  /*25150*/  F2FP.SATFINITE.E4M3.F32.PACK_AB_MERGE_C R9, RZ, R3, RZ ;  /* 0x00000003ff09723e */ /* 0x002fe200048070ff */
[----:B------:R-:W-:Y:S02]  /*25160*/  FMUL R4, R37, UR20 ;  /* 0x0000001425047c20 */ /* 0x000fe40008400000 */
[----:B------:R-:W4:Y:S01]  /*25170*/  LDL.LU R37, [R1+0x238] ;  /* 0x0002380001257983 */ /* 0x000f220000300800 */
[----:B------:R-:W-:-:S03]  /*25180*/  FMUL R5, R36, UR20 ;  /* 0x0000001424057c20 */ /* 0x000fc60008400000 */
[----:B------:R-:W4:Y:S01]  /*25190*/  LDL.LU R36, [R1+0x23c] ;  /* 0x00023c0001247983 */ /* 0x000f220000300800 */
[----:B--2---:R-:W-:-:S03]  /*251a0*/  FMUL R2, R35, UR20 ;  /* 0x0000001423027c20 */ /* 0x004fc60008400000 */
[----:B------:R-:W2:Y:S01]  /*251b0*/  LDL.LU R35, [R1+0x240] ;  /* 0x0002400001237983 */ /* 0x000ea20000300800 */
[----:B0-----:R-:W-:Y:S01]  /*251c0*/  F2FP.SATFINITE.E4M3.F32.PACK_AB_MERGE_C R11, RZ, R4, RZ ;  /* 0x00000004ff0b723e */ /* 0x001fe200048070ff */
[----:B---3--:R-:W-:Y:S02]  /*251d0*/  FMUL R3, R33, UR20 ;  /* 0x0000001421037c20 */ /* 0x008fe40008400000 */
[----:B------:R-:W3:Y:S01]  /*251e0*/  LDL.LU R33, [R1+0x244] ;  /* 0x0002440001217983 */ /* 0x000ee20000300800 */
[----:B----4-:R-:W-:-:S03]  /*251f0*/  FMUL R4, R32, UR20 ;  /* 0x0000001420047c20 */ /* 0x010fc60008400000 */
[----:B------:R-:W4:Y:S04]  /*25200*/  LDL.LU R32, [R1+0x248] ;  /* 0x0002480001207983 */ /* 0x000f280000300800 */
[----:B------:R0:W-:Y:S01]  /*25210*/  @!P6 STG.E.U8 desc[UR14][R26.64+0xd9], R13 ;  /* 0x0000d90d1a00e986 */ /* 0x0001e2000c10110e */
[C---:B------:R-:W-:Y:S02]  /*25220*/  ISETP.LT.OR P6, PT, R0.reuse, 0xe2, !P3 ;  /* 0x000000e20000780c */ /* 0x040fe40005fc1670 */
[C---:B------:R-:W-:Y:S02]  /*25230*/  ISETP.LT.OR P5, PT, R0.reuse, 0xe1, !P3 ;  /* 0x000000e10000780c */ /* 0x040fe40005fa1670 */
[C---:B------:R-:W-:Y:S02]  /*25240*/  ISETP.LT.OR P0, PT, R0.reuse, 0xe1, !P2 ;  /* 0x000000e10000780c */ /* 0x040fe40005701670 */
[----:B------:R-:W-:-:S02]  /*25250*/  ISETP.LT.OR P1, PT, R0, 0xe2, !P2 ;  /* 0x000000e20000780c */ /* 0x000fc40005721670 */
[----:B------:R-:W-:-:S05]  /*25260*/  F2FP.SATFINITE.E4M3.F32.PACK_AB_MERGE_C R5, RZ, R5, RZ ;  /* 0x00000005ff05723e */ /* 0x000fca00048070ff */
[----:B------:R-:W-:Y:S01]  /*25270*/  @!P6 STG.E.U8 desc[UR14][R24.64+0xe1], R9 ;  /* 0x0000e1091800e986 */ /* 0x000fe2000c10110e */
[----:B------:R-:W-:Y:S02]  /*25280*/  ISETP.LT.OR P6, PT, R0, 0xe9, !P3 ;  /* 0x000000e90000780c */ /* 0x000fe40005fc1670 */
[----:B0-----:R-:W-:Y:S01]  /*25290*/  F2FP.SATFINITE.E4M3.F32.PACK_AB_MERGE_C R13, RZ, R2, RZ ;  /* 0x00000002ff0d723e */ /* 0x001fe200048070ff */
[----:B------:R-:W-:Y:S01]  /*252a0*/  FMUL R2, R40, UR20 ;  /* 0x0000001428027c20 */ /* 0x000fe20008400000 */
[----:B------:R0:W-:Y:S01]  /*252b0*/  @!P5 STG.E.U8 desc[UR14][R24.64+0xe0], R7 ;  /* 0x0000e0071800d986 */ /* 0x0001e2000c10110e */
[----:B------:R-:W-:-:S03]  /*252c0*/  ISETP.LT.OR P5, PT, R0, 0xea, !P2 ;  /* 0x000000ea0000780c */ /* 0x000fc600057a1670 */
[----:B------:R-:W-:Y:S01]  /*252d0*/  @!P0 STG.E.U8 desc[UR14][R26.64+0xe0], R11 ;  /* 0x0000e00b1a008986 */ /* 0x000fe2000c10110e */
[----:B------:R-:W-:-:S03]  /*252e0*/  ISETP.LT.OR P0, PT, R0, 0xea, !P3 ;  /* 0x000000ea0000780c */ /* 0x000fc60005f01670 */
[----:B------:R1:W-:Y:S01]  /*252f0*/  @!P1 STG.E.U8 desc[UR14][R26.64+0xe1], R5 ;  /* 0x0000e1051a009986 */ /* 0x0003e2000c10110e */
[----:B------:R-:W-:-:S03]  /*25300*/  ISETP.LT.OR P1, PT, R0, 0xe9, !P2 ;  /* 0x000000e90000780c */ /* 0x000fc60005721670 */
[----:B------:R-:W4:Y:S01]  /*25310*/  LDL.LU R40, [R1+0x24c] ;  /* 0x00024c0001287983 */ /* 0x000f220000300800 */
[----:B0-----:R-:W-:-:S03]  /*25320*/  F2FP.SATFINITE.E4M3.F32.PACK_AB_MERGE_C R7, RZ, R3, RZ ;  /* 0x00000003ff07723e */ /* 0x001fc600048070ff */
[----:B------:R-:W-:Y:S01]  /*25330*/  @!P6 STG.E.U8 desc[UR14][R24.64+0xe8], R13 ;  /* 0x0000e80d1800e986 */ /* 0x000fe2000c10110e */
[----:B-1----:R-:W-:Y:S01]  /*25340*/  F2FP.SATFINITE.E4M3.F32.PACK_AB_MERGE_C R5, RZ, R2, RZ ;  /* 0x00000002ff05723e */ /* 0x002fe200048070ff */
[----:B------:R-:W-:Y:S02]  /*25350*/  FMUL R2, R39, UR20 ;  /* 0x0000001427027c20 */ /* 0x000fe40008400000 */
[----:B------:R-:W4:Y:S01]  /*25360*/  LDL.LU R39, [R1+0x250] ;  /* 0x0002500001277983 */ /* 0x000f220000300800 */
[----:B------:R-:W-:Y:S02]  /*25370*/  ISETP.LT.OR P6, PT, R0, 0xf1, !P3 ;  /* 0x000000f10000780c */ /* 0x000fe40005fc1670 */
[----:B------:R-:W-:Y:S02]  /*25380*/  F2FP.SATFINITE.E4M3.F32.PACK_AB_MERGE_C R9, RZ, R4, RZ ;  /* 0x00000004ff09723e */ /* 0x000fe400048070ff */
[----:B------:R-:W-:Y:S01]  /*25390*/  F2FP.SATFINITE.E4M3.F32.PACK_AB_MERGE_C R11, RZ, R2, RZ ;  /* 0x00000002ff0b723e */ /* 0x000fe200048070ff */
[----:B------:R0:W-:Y:S04]  /*253a0*/  @!P0 STG.E.U8 desc[UR14][R24.64+0xe9], R7 ;  /* 0x0000e90718008986 */ /* 0x0001e8000c10110e */
[----:B------:R1:W-:Y:S04]  /*253b0*/  @!P5 STG.E.U8 desc[UR14][R26.64+0xe9], R9 ;  /* 0x0000e9091a00d986 */ /* 0x0003e8000c10110e */
[----:B------:R-:W-:Y:S04]  /*253c0*/  @!P1 STG.E.U8 desc[UR14][R26.64+0xe8], R5 ;  /* 0x0000e8051a009986 */ /* 0x000fe8000c10110e */
[----:B------:R2:W-:Y:S01]  /*253d0*/  @!P6 STG.E.U8 desc[UR14][R24.64+0xf0], R11 ;  /* 0x0000f00b1800e986 */ /* 0x0005e2000c10110e */
[----:B------:R-:W-:-:S03]  /*253e0*/  FMUL R3, R38, UR20 ;  /* 0x0000001426037c20 */ /* 0x000fc60008400000 */
[----:B------:R-:W4:Y:S02]  /*253f0*/  LDL.LU R38, [R1+0x254] ;  /* 0x0002540001267983 */ /* 0x000f240000300800 */
[----:B0-----:R-:W-:Y:S01]  /*25400*/  F2FP.SATFINITE.E4M3.F32.PACK_AB_MERGE_C R7, RZ, R3, RZ ;  /* 0x00000003ff07723e */ /* 0x001fe200048070ff */
[----:B------:R-:W-:Y:S02]  /*25410*/  FMUL R4, R37, UR20 ;  /* 0x0000001425047c20 */ /* 0x000fe40008400000 */
[----:B------:R-:W4:Y:S01]  /*25420*/  LDL.LU R37, [R1+0x258] ;  /* 0x0002580001257983 */ /* 0x000f220000300800 */
[----:B------:R-:W-:-:S03]  /*25430*/  FMUL R2, R36, UR20 ;  /* 0x0000001424027c20 */ /* 0x000fc60008400000 */
[----:B------:R-:W4:Y:S02]  /*25440*/  LDL.LU R36, [R1+0x25c] ;  /* 0x00025c0001247983 */ /* 0x000f240000300800 */
[----:B-1----:R-:W-:Y:S01]  /*25450*/  F2FP.SATFINITE.E4M3.F32.PACK_AB_MERGE_C R9, RZ, R2, RZ ;  /* 0x00000002ff09723e */ /* 0x002fe200048070ff */
[----:B--2---:R-:W-:Y:S02]  /*25460*/  FMUL R2, R35, UR20 ;  /* 0x0000001423027c20 */ /* 0x004fe40008400000 */
[----:B------:R-:W2:Y:S03]  /*25470*/  LDL.LU R35, [R1+0x260] ;  /* 0x0002600001237983 */ /* 0x000ea60000300800 */
[----:B------:R-:W-:Y:S01]  /*25480*/  F2FP.SATFINITE.E4M3.F32.PACK_AB_MERGE_C R11, RZ, R2, RZ ;  /* 0x00000002ff0b723e */ /* 0x000fe200048070ff */
[----:B---3--:R-:W-:Y:S02]  /*25490*/  FMUL R3, R33, UR20 ;  /* 0x0000001421037c20 */ /* 0x008fe40008400000 */
[----:B------:R-:W3:Y:S01]  /*254a0*/  LDL.LU R33, [R1+0x264] ;  /* 0x0002640001217983 */ /* 0x000ee20000300800 */
[----:B----4-:R-:W-:-:S03]  /*254b0*/  FMUL R2, R32, UR20 ;  /* 0x0000001420027c20 */ /* 0x010fc60008400000 */
[----:B------:R-:W4:Y:S01]  /*254c0*/  LDL.LU R32, [R1+0x268] ;  /* 0x0002680001207983 */ /* 0x000f220000300800 */
[C---:B------:R-:W-:Y:S02]  /*254d0*/  ISETP.LT.OR P0, PT, R0.reuse, 0xf2, !P3 ;  /* 0x000000f20000780c */ /* 0x040fe40005f01670 */
[C---:B------:R-:W-:Y:S02]  /*254e0*/  ISETP.LT.OR P5, PT, R0.reuse, 0xf2, !P2 ;  /* 0x000000f20000780c */ /* 0x040fe400057a1670 */
[C---:B------:R-:W-:Y:S02]  /*254f0*/  ISETP.LT.OR P1, PT, R0.reuse, 0xf1, !P2 ;  /* 0x000000f10000780c */ /* 0x040fe40005721670 */
[----:B------:R-:W-:Y:S02]  /*25500*/  ISETP.LT.OR P6, PT, R0, 0xf9, !P3 ;  /* 0x000000f90000780c */ /* 0x000fe40005fc1670 */
[----:B------:R-:W-:Y:S02]  /*25510*/  F2FP.SATFINITE.E4M3.F32.PACK_AB_MERGE_C R13, RZ, R3, RZ ;  /* 0x00000003ff0d723e */ /* 0x000fe400048070ff */
[----:B------:R-:W-:-:S03]  /*25520*/  F2FP.SATFINITE.E4M3.F32.PACK_AB_MERGE_C R5, RZ, R4, RZ ;  /* 0x00000004ff05723e */ /* 0x000fc600048070ff */
[----:B------:R0:W-:Y:S01]  /*25530*/  @!P0 STG.E.U8 desc[UR14][R24.64+0xf1], R7 ;  /* 0x0000f10718008986 */ /* 0x0001e2000c10110e */
[----:B------:R-:W-:-:S03]  /*25540*/  ISETP.LT.OR P3, PT, R0, 0xfa, !P3 ;  /* 0x000000fa0000780c */ /* 0x000fc60005f61670 */
[----:B------:R1:W-:Y:S01]  /*25550*/  @!P5 STG.E.U8 desc[UR14][R26.64+0xf1], R9 ;  /* 0x0000f1091a00d986 */ /* 0x0003e2000c10110e */
[----:B------:R-:W-:Y:S02]  /*25560*/  ISETP.LT.OR P5, PT, R0, 0xf9, !P2 ;  /* 0x000000f90000780c */ /* 0x000fe400057a1670 */
[----:B0-----:R-:W-:Y:S01]  /*25570*/  F2FP.SATFINITE.E4M3.F32.PACK_AB_MERGE_C R7, RZ, R2, RZ ;  /* 0x00000002ff07723e */ /* 0x001fe200048070ff */
[----:B------:R-:W-:Y:S01]  /*25580*/  @!P1 STG.E.U8 desc[UR14][R26.64+0xf0], R5 ;  /* 0x0000f0051a009986 */ /* 0x000fe2000c10110e */
[----:B------:R-:W-:-:S03]  /*25590*/  FMUL R2, R40, UR20 ;  /* 0x0000001428027c20 */ /* 0x000fc60008400000 */
[----:B------:R-:W4:Y:S01]  /*255a0*/  LDL.LU R40, [R1+0x26c] ;  /* 0x00026c0001287983 */ /* 0x000f220000300800 */
[----:B------:R-:W-:-:S03]  /*255b0*/  FMUL R3, R39, UR20 ;  /* 0x0000001427037c20 */ /* 0x000fc60008400000 */
[----:B------:R-:W4:Y:S01]  /*255c0*/  LDL.LU R39, [R1+0x270] ;  /* 0x0002700001277983 */ /* 0x000f220000300800 */
[----:B-1----:R-:W-:-:S03]  /*255d0*/  F2FP.SATFINITE.E4M3.F32.PACK_AB_MERGE_C R9, RZ, R2, RZ ;  /* 0x00000002ff09723e */ /* 0x002fc600048070ff */
        /* <DEDUP_REMOVED lines=17> */
[----:B------:R-:W4:Y:S01]  /*256f0*/  LDL.LU R32, [R1+0x288] ;  /* 0x0002880001207983 */ /* 0x000f220000300800 */
[----:B------:R-:W-:Y:S02]  /*25700*/  ISETP.GE.AND P1, PT, R34, 0x81, PT ;  /* 0x000000812200780c */ /* 0x000fe40003f26270 */
[C---:B------:R-:W-:Y:S02]  /*25710*/  ISETP.LT.OR P2, PT, R0.reuse, 0xfa, !P2 ;  /* 0x000000fa0000780c */ /* 0x040fe40005741670 */
[C---:B------:R-:W-:Y:S02]  /*25720*/  ISETP.LT.OR P6, PT, R0.reuse, 0x1, !P1 ;  /* 0x000000010000780c */ /* 0x040fe40004fc1670 */
[----:B------:R-:W-:Y:S02]  /*25730*/  ISETP.LT.OR P3, PT, R0, 0x2, !P1 ;  /* 0x000000020000780c */ /* 0x000fe40004f61670 */
[----:B------:R-:W-:-:S07]  /*25740*/  ISETP.GE.AND P0, PT, R34, 0x89, PT ;  /* 0x000000892200780c */ /* 0x000fce0003f06270 */
[----:B------:R0:W-:Y:S04]  /*25750*/  @!P2 STG.E.U8 desc[UR14][R26.64+0xf9], R9 ;  /* 0x0000f9091a00a986 */ /* 0x0001e8000c10110e */
[----:B------:R-:W-:Y:S01]  /*25760*/  @!P6 STG.E.U8 desc[UR14][R30.64], R11 ;  /* 0x0000000b1e00e986 */ /* 0x000fe2000c10110e */
[C---:B------:R-:W-:Y:S02]  /*25770*/  ISETP.LT.OR P6, PT, R0.reuse, 0x2, !P0 ;  /* 0x000000020000780c */ /* 0x040fe400047c1670 */
[C---:B------:R-:W-:Y:S01]  /*25780*/  ISETP.LT.OR P5, PT, R0.reuse, 0x1, !P0 ;  /* 0x000000010000780c */ /* 0x040fe200047a1670 */
[----:B------:R1:W-:Y:S01]  /*25790*/  @!P3 STG.E.U8 desc[UR14][R30.64+0x1], R13 ;  /* 0x0000010d1e00b986 */ /* 0x0003e2000c10110e */
[----:B------:R-:W-:Y:S02]  /*257a0*/  ISETP.LT.OR P2, PT, R0, 0xa, !P1 ;  /* 0x0000000a0000780c */ /* 0x000fe40004f41670 */
[----:B0-----:R-:W-:Y:S01]  /*257b0*/  F2FP.SATFINITE.E4M3.F32.PACK_AB_MERGE_C R9, RZ, R3, RZ ;  /* 0x00000003ff09723e */ /* 0x001fe200048070ff */
[----:B------:R-:W-:-:S02]  /*257c0*/  FMUL R3, R40, UR20 ;  /* 0x0000001428037c20 */ /* 0x000fc40008400000 */
[----:B------:R-:W4:Y:S01]  /*257d0*/  LDL.LU R40, [R1+0x28c] ;  /* 0x00028c0001287983 */ /* 0x000f220000300800 */
[----:B-1----:R-:W-:Y:S02]  /*257e0*/  F2FP.SATFINITE.E4M3.F32.PACK_AB_MERGE_C R13, RZ, R2, RZ ;  /* 0x00000002ff0d723e */ /* 0x002fe400048070ff */
[C---:B------:R-:W-:Y:S01]  /*257f0*/  ISETP.LT.OR P3, PT, R0.reuse, 0x9, !P1 ;  /* 0x000000090000780c */ /* 0x040fe20004f61670 */
[----:B------:R0:W-:Y:S01]  /*25800*/  @!P6 STG.E.U8 desc[UR14][R28.64+0x1], R7 ;  /* 0x000001071c00e986 */ /* 0x0001e2000c10110e */
[----:B------:R-:W-:Y:S01]  /*25810*/  F2FP.SATFINITE.E4M3.F32.PACK_AB_MERGE_C R5, RZ, R5, RZ ;  /* 0x00000005ff05723e */ /* 0x000fe200048070ff */
[----:B------:R-:W-:Y:S02]  /*25820*/  FMUL R2, R39, UR20 ;  /* 0x0000001427027c20 */ /* 0x000fe40008400000 */
[----:B------:R-:W4:Y:S01]  /*25830*/  LDL.LU R39, [R1+0x290] ;  /* 0x0002900001277983 */ /* 0x000f220000300800 */
[----:B------:R-:W-:Y:S02]  /*25840*/  F2FP.SATFINITE.E4M3.F32.PACK_AB_MERGE_C R11, RZ, R4, RZ ;  /* 0x00000004ff0b723e */ /* 0x000fe400048070ff */
[----:B------:R-:W-:-:S02]  /*25850*/  ISETP.LT.OR P6, PT, R0, 0xa, !P0 ;  /* 0x0000000a0000780c */ /* 0x000fc400047c1670 */
[----:B0-----:R-:W-:Y:S01]  /*25860*/  F2FP.SATFINITE.E4M3.F32.PACK_AB_MERGE_C R7, RZ, R2, RZ ;  /* 0x00000002ff07723e */ /* 0x001fe200048070ff */
[----:B------:R0:W-:Y:S04]  /*25870*/  @!P5 STG.E.U8 desc[UR14][R28.64], R5 ;  /* 0x000000051c00d986 */ /* 0x0001e8000c10110e */
[----:B------:R-:W-:Y:S04]  /*25880*/  @!P2 STG.E.U8 desc[UR14][R30.64+0x9], R11 ;  /* 0x0000090b1e00a986 */ /* 0x000fe8000c10110e */
[----:B------:R1:W-:Y:S01]  /*25890*/  @!P3 STG.E.U8 desc[UR14][R30.64+0x8], R9 ;  /* 0x000008091e00b986 */ /* 0x0003e2000c10110e */
[----:B0-----:R-:W-:-:S05]  /*258a0*/  F2FP.SATFINITE.E4M3.F32.PACK_AB_MERGE_C R5, RZ, R3, RZ ;  /* 0x00000003ff05723e */ /* 0x001fca00048070ff */
[----:B------:R4:W-:Y:S01]  /*258b0*/  @!P6 STG.E.U8 desc[UR14][R28.64+0x9], R5 ;  /* 0x000009051c00e986 */ /* 0x0009e2000c10110e */
[----:B------:R-:W-:-:S03]  /*258c0*/  FMUL R4, R38, UR20 ;  /* 0x0000001426047c20 */ /* 0x000fc60008400000 */
[----:B------:R-:W4:Y:S02]  /*258d0*/  LDL.LU R38, [R1+0x294] ;  /* 0x0002940001267983 */ /* 0x000f240000300800 */
[----:B-1----:R-:W-:Y:S01]  /*258e0*/  F2FP.SATFINITE.E4M3.F32.PACK_AB_MERGE_C R9, RZ, R4, RZ ;  /* 0x00000004ff09723e */ /* 0x002fe200048070ff */
[----:B------:R-:W-:Y:S02]  /*258f0*/  FMUL R2, R37, UR20 ;  /* 0x0000001425027c20 */ /* 0x000fe40008400000 */
[----:B------:R-:W4:Y:S03]  /*25900*/  LDL.LU R37, [R1+0x298] ;  /* 0x0002980001257983 */ /* 0x000f260000300800 */
[----:B------:R-:W-:Y:S01]  /*25910*/  F2FP.SATFINITE.E4M3.F32.PACK_AB_MERGE_C R11, RZ, R2, RZ ;  /* 0x00000002ff0b723e */ /* 0x000fe200048070ff */
[----:B------:R-:W-:Y:S02]  /*25920*/  FMUL R2, R36, UR20 ;  /* 0x0000001424027c20 */ /* 0x000fe40008400000 */
[----:B------:R-:W4:Y:S01]  /*25930*/  LDL.LU R36, [R1+0x29c] ;  /* 0x00029c0001247983 */ /* 0x000f220000300800 */
[----:B--2---:R-:W-:-:S03]  /*25940*/  FMUL R3, R35, UR20 ;  /* 0x0000001423037c20 */ /* 0x004fc60008400000 */
[----:B------:R-:W2:Y:S01]  /*25950*/  LDL.LU R35, [R1+0x2a0] ;  /* 0x0002a00001237983 */ /* 0x000ea20000300800 */
[----:B---3--:R-:W-:-:S03]  /*25960*/  FMUL R4, R33, UR20 ;  /* 0x0000001421047c20 */ /* 0x008fc60008400000 */
[----:B------:R-:W3:Y:S01]  /*25970*/  LDL.LU R33, [R1+0x2a4] ;  /* 0x0002a40001217983 */ /* 0x000ee20000300800 */
[----:B----4-:R-:W-:-:S03]  /*25980*/  FMUL R5, R32, UR20 ;  /* 0x0000001420057c20 */ /* 0x010fc60008400000 */
[----:B------:R-:W4:Y:S01]  /*25990*/  LDL.LU R32, [R1+0x2a8] ;  /* 0x0002a80001207983 */ /* 0x000f220000300800 */
[C---:B------:R-:W-:Y:S02]  /*259a0*/  ISETP.LT.OR P5, PT, R0.reuse, 0x9, !P0 ;  /* 0x000000090000780c */ /* 0x040fe400047a1670 */
[C---:B------:R-:W-:Y:S02]  /*259b0*/  ISETP.LT.OR P3, PT, R0.reuse, 0x11, !P1 ;  /* 0x000000110000780c */ /* 0x040fe40004f61670 */
[C---:B------:R-:W-:Y:S02]  /*259c0*/  ISETP.LT.OR P2, PT, R0.reuse, 0x12, !P1 ;  /* 0x000000120000780c */ /* 0x040fe40004f41670 */
[----:B------:R-:W-:-:S07]  /*259d0*/  ISETP.LT.OR P6, PT, R0, 0x12, !P0 ;  /* 0x000000120000780c */ /* 0x000fce00047c1670 */
[----:B------:R-:W-:Y:S01]  /*259e0*/  @!P5 STG.E.U8 desc[UR14][R28.64+0x8], R13 ;  /* 0x0000080d1c00d986 */ /* 0x000fe2000c10110e */
[----:B------:R-:W-:-:S03]  /*259f0*/  ISETP.LT.OR P5, PT, R0, 0x11, !P0 ;  /* 0x000000110000780c */ /* 0x000fc600047a1670 */
[----:B------:R0:W-:Y:S01]  /*25a00*/  @!P3 STG.E.U8 desc[UR14][R30.64+0x10], R7 ;  /* 0x000010071e00b986 */ /* 0x0001e2000c10110e */
[----:B------:R-:W-:-:S03]  /*25a10*/  ISETP.LT.OR P3, PT, R0, 0x19, !P1 ;  /* 0x000000190000780c */ /* 0x000fc60004f61670 */
[----:B------:R1:W-:Y:S01]  /*25a20*/  @!P2 STG.E.U8 desc[UR14][R30.64+0x11], R9 ;  /* 0x000011091e00a986 */ /* 0x0003e2000c10110e */
[----:B------:R-:W-:Y:S02]  /*25a30*/  ISETP.LT.OR P2, PT, R0, 0x1a, !P1 ;  /* 0x0000001a0000780c */ /* 0x000fe40004f41670 */
[----:B0-----:R-:W-:Y:S01]  /*25a40*/  F2FP.SATFINITE.E4M3.F32.PACK_AB_MERGE_C R7, RZ, R2, RZ ;  /* 0x00000002ff07723e */ /* 0x001fe200048070ff */
[----:B------:R-:W-:Y:S01]  /*25a50*/  FMUL R2, R40, UR20 ;  /* 0x0000001428027c20 */ /* 0x000fe20008400000 */
[----:B-1----:R-:W-:Y:S01]  /*25a60*/  F2FP.SATFINITE.E4M3.F32.PACK_AB_MERGE_C R9, RZ, R3, RZ ;  /* 0x00000003ff09723e */ /* 0x002fe200048070ff */
[----:B------:R-:W4:Y:S01]  /*25a70*/  LDL.LU R40, [R1+0x2ac] ;  /* 0x0002ac0001287983 */ /* 0x000f220000300800 */
[----:B------:R-:W-:-:S03]  /*25a80*/  F2FP.SATFINITE.E4M3.F32.PACK_AB_MERGE_C R13, RZ, R4, RZ ;  /* 0x00000004ff0d723e */ /* 0x000fc600048070ff */
[----:B------:R0:W-:Y:S01]  /*25a90*/  @!P6 STG.E.U8 desc[UR14][R28.64+0x11], R7 ;  /* 0x000011071c00e986 */ /* 0x0001e2000c10110e */
[----:B------:R-:W-:Y:S01]  /*25aa0*/  ISETP.LT.OR P6, PT, R0, 0x1a, !P0 ;  /* 0x0000001a0000780c */ /* 0x000fe200047c1670 */
[----:B------:R-:W-:Y:S02]  /*25ab0*/  FMUL R3, R39, UR20 ;  /* 0x0000001427037c20 */ /* 0x000fe40008400000 */
[----:B------:R-:W4:Y:S01]  /*25ac0*/  LDL.LU R39, [R1+0x2b0] ;  /* 0x0002b00001277983 */ /* 0x000f220000300800 */
[----:B0-----:R-:W-:-:S03]  /*25ad0*/  F2FP.SATFINITE.E4M3.F32.PACK_AB_MERGE_C R7, RZ, R2, RZ ;  /* 0x00000002ff07723e */ /* 0x001fc600048070ff */
[----:B------:R-:W-:Y:S04]  /*25ae0*/  @!P5 STG.E.U8 desc[UR14][R28.64+0x10], R11 ;  /* 0x0000100b1c00d986 */ /* 0x000fe8000c10110e */
[----:B------:R0:W-:Y:S04]  /*25af0*/  @!P3 STG.E.U8 desc[UR14][R30.64+0x18], R9 ;  /* 0x000018091e00b986 */ /* 0x0001e8000c10110e */
[----:B------:R1:W-:Y:S01]  /*25b00*/  @!P2 STG.E.U8 desc[UR14][R30.64+0x19], R13 ;  /* 0x0000190d1e00a986 */ /* 0x0003e2000c10110e */
[----:B0-----:R-:W-:-:S03]  /*25b10*/  F2FP.SATFINITE.E4M3.F32.PACK_AB_MERGE_C R9, RZ, R3, RZ ;  /* 0x00000003ff09723e */ /* 0x001fc600048070ff */
[----:B------:R0:W-:Y:S01]  /*25b20*/  @!P6 STG.E.U8 desc[UR14][R28.64+0x19], R7 ;  /* 0x000019071c00e986 */ /* 0x0001e2000c10110e */
[----:B------:R-:W-:-:S03]  /*25b30*/  FMUL R4, R38, UR20 ;  /* 0x0000001426047c20 */ /* 0x000fc60008400000 */
[----:B------:R-:W4:Y:S02]  /*25b40*/  LDL.LU R38, [R1+0x2b4] ;  /* 0x0002b40001267983 */ /* 0x000f240000300800 */
[----:B------:R-:W-:Y:S01]  /*25b50*/  F2FP.SATFINITE.E4M3.F32.PACK_AB_MERGE_C R11, RZ, R4, RZ ;  /* 0x00000004ff0b723e */ /* 0x000fe200048070ff */
[----:B------:R-:W-:Y:S02]  /*25b60*/  FMUL R2, R37, UR20 ;  /* 0x0000001425027c20 */ /* 0x000fe40008400000 */
[----:B------:R-:W4:Y:S03]  /*25b70*/  LDL.LU R37, [R1+0x2b8] ;  /* 0x0002b80001257983 */ /* 0x000f260000300800 */
[----:B-1----:R-:W-:Y:S01]  /*25b80*/  F2FP.SATFINITE.E4M3.F32.PACK_AB_MERGE_C R13, RZ, R2, RZ ;  /* 0x00000002ff0d723e */ /* 0x002fe200048070ff */
[----:B------:R-:W-:Y:S02]  /*25b90*/  FMUL R3, R36, UR20 ;  /* 0x0000001424037c20 */ /* 0x000fe40008400000 */
[----:B------:R-:W4:Y:S01]  /*25ba0*/  LDL.LU R36, [R1+0x2bc] ;  /* 0x0002bc0001247983 */ /* 0x000f220000300800 */
[----:B--2---:R-:W-:-:S03]  /*25bb0*/  FMUL R2, R35, UR20 ;  /* 0x0000001423027c20 */ /* 0x004fc60008400000 */
[----:B------:R-:W2:Y:S02]  /*25bc0*/  LDL.LU R35, [R1+0x2c0] ;  /* 0x0002c00001237983 */ /* 0x000ea40000300800 */
[----:B0-----:R-:W-:Y:S01]  /*25bd0*/  F2FP.SATFINITE.E4M3.F32.PACK_AB_MERGE_C R7, RZ, R2, RZ ;  /* 0x00000002ff07723e */ /* 0x001fe200048070ff */
[----:B---3--:R-:W-:Y:S02]  /*25be0*/  FMUL R4, R33, UR20 ;  /* 0x0000001421047c20 */ /* 0x008fe40008400000 */
[----:B------:R-:W3:Y:S01]  /*25bf0*/  LDL.LU R33, [R1+0x2c4] ;  /* 0x0002c40001217983 */ /* 0x000ee20000300800 */
[----:B----4-:R-:W-:-:S03]  /*25c00*/  FMUL R2, R32, UR20 ;  /* 0x0000001420027c20 */ /* 0x010fc60008400000 */
[----:B------:R-:W4:Y:S01]  /*25c10*/  LDL.LU R32, [R1+0x2c8] ;  /* 0x0002c80001207983 */ /* 0x000f220000300800 */
[C---:B------:R-:W-:Y:S02]  /*25c20*/  ISETP.LT.OR P5, PT, R0.reuse, 0x19, !P0 ;  /* 0x000000190000780c */ /* 0x040fe400047a1670 */
[C---:B------:R-:W-:Y:S02]  /*25c30*/  ISETP.LT.OR P3, PT, R0.reuse, 0x21, !P1 ;  /* 0x000000210000780c */ /* 0x040fe40004f61670 */
[C---:B------:R-:W-:Y:S02]  /*25c40*/  ISETP.LT.OR P2, PT, R0.reuse, 0x22, !P1 ;  /* 0x000000220000780c */ /* 0x040fe40004f41670 */
[----:B------:R-:W-:Y:S02]  /*25c50*/  F2FP.SATFINITE.E4M3.F32.PACK_AB_MERGE_C R5, RZ, R5, RZ ;  /* 0x00000005ff05723e */ /* 0x000fe400048070ff */
[----:B------:R-:W-:-:S05]  /*25c60*/  ISETP.LT.OR P6, PT, R0, 0x22, !P0 ;  /* 0x000000220000780c */ /* 0x000fca00047c1670 */
[----:B------:R0:W-:Y:S01]  /*25c70*/  @!P5 STG.E.U8 desc[UR14][R28.64+0x18], R5 ;  /* 0x000018051c00d986 */ /* 0x0001e2000c10110e */
[----:B------:R-:W-:-:S03]  /*25c80*/  ISETP.LT.OR P5, PT, R0, 0x21, !P0 ;  /* 0x000000210000780c */ /* 0x000fc600047a1670 */
[----:B------:R-:W-:Y:S01]  /*25c90*/  @!P3 STG.E.U8 desc[UR14][R30.64+0x20], R9 ;  /* 0x000020091e00b986 */ /* 0x000fe2000c10110e */
[----:B------:R-:W-:-:S03]  /*25ca0*/  ISETP.LT.OR P3, PT, R0, 0x29, !P1 ;  /* 0x000000290000780c */ /* 0x000fc60004f61670 */
[----:B------:R1:W-:Y:S01]  /*25cb0*/  @!P2 STG.E.U8 desc[UR14][R30.64+0x21], R11 ;  /* 0x0000210b1e00a986 */ /* 0x0003e2000c10110e */
[----:B------:R-:W-:Y:S02]  /*25cc0*/  ISETP.LT.OR P2, PT, R0, 0x2a, !P1 ;  /* 0x0000002a0000780c */ /* 0x000fe40004f41670 */
[----:B0-----:R-:W-:Y:S02]  /*25cd0*/  F2FP.SATFINITE.E4M3.F32.PACK_AB_MERGE_C R5, RZ, R3, RZ ;  /* 0x00000003ff05723e */ /* 0x001fe400048070ff */
[----:B-1----:R-:W-:Y:S01]  /*25ce0*/  F2FP.SATFINITE.E4M3.F32.PACK_AB_MERGE_C R11, RZ, R2, RZ ;  /* 0x00000002ff0b723e */ /* 0x002fe200048070ff */
[----:B------:R-:W-:Y:S02]  /*25cf0*/  FMUL R2, R40, UR20 ;  /* 0x0000001428027c20 */ /* 0x000fe40008400000 */
[----:B------:R-:W4:Y:S01]  /*25d00*/  LDL.LU R40, [R1+0x2cc] ;  /* 0x0002cc0001287983 */ /* 0x000f220000300800 */
[----:B------:R-:W-:-:S03]  /*25d10*/  F2FP.SATFINITE.E4M3.F32.PACK_AB_MERGE_C R9, RZ, R4, RZ ;  /* 0x00000004ff09723e */ /* 0x000fc600048070ff */
[----:B------:R-:W-:Y:S01]  /*25d20*/  @!P6 STG.E.U8 desc[UR14][R28.64+0x21], R5 ;  /* 0x000021051c00e986 */ /* 0x000fe2000c10110e */
[----:B------:R-:W-:-:S03]  /*25d30*/  FMUL R3, R39, UR20 ;  /* 0x0000001427037c20 */ /* 0x000fc60008400000 */
[----:B------:R-:W4:Y:S01]  /*25d40*/  LDL.LU R39, [R1+0x2d0] ;  /* 0x0002d00001277983 */ /* 0x000f220000300800 */
[----:B------:R-:W-:-:S03]  /*25d50*/  ISETP.LT.OR P6, PT, R0, 0x2a, !P0 ;  /* 0x0000002a0000780c */ /* 0x000fc600047c1670 */
[----:B------:R-:W-:Y:S04]  /*25d60*/  @!P5 STG.E.U8 desc[UR14][R28.64+0x20], R13 ;  /* 0x0000200d1c00d986 */ /* 0x000fe8000c10110e */
[----:B------:R0:W-:Y:S04]  /*25d70*/  @!P3 STG.E.U8 desc[UR14][R30.64+0x28], R7 ;  /* 0x000028071e00b986 */ /* 0x0001e8000c10110e */
[----:B------:R1:W-:Y:S01]  /*25d80*/  @!P2 STG.E.U8 desc[UR14][R30.64+0x29], R9 ;  /* 0x000029091e00a986 */ /* 0x0003e2000c10110e */
[----:B0-----:R-:W-:Y:S02]  /*25d90*/  F2FP.SATFINITE.E4M3.F32.PACK_AB_MERGE_C R7, RZ, R2, RZ ;  /* 0x00000002ff07723e */ /* 0x001fe400048070ff */
[----:B-1----:R-:W-:-:S03]  /*25da0*/  F2FP.SATFINITE.E4M3.F32.PACK_AB_MERGE_C R9, RZ, R3, RZ ;  /* 0x00000003ff09723e */ /* 0x002fc600048070ff */
[----:B------:R0:W-:Y:S01]  /*25db0*/  @!P6 STG.E.U8 desc[UR14][R28.64+0x29], R7 ;  /* 0x000029071c00e986 */ /* 0x0001e2000c10110e */
[----:B------:R-:W-:-:S03]  /*25dc0*/  FMUL R4, R38, UR20 ;  /* 0x0000001426047c20 */ /* 0x000fc60008400000 */
[----:B------:R-:W4:Y:S02]  /*25dd0*/  LDL.LU R38, [R1+0x2d4] ;  /* 0x0002d40001267983 */ /* 0x000f240000300800 */
[----:B------:R-:W-:Y:S01]  /*25de0*/  F2FP.SATFINITE.E4M3.F32.PACK_AB_MERGE_C R13, RZ, R4, RZ ;  /* 0x00000004ff0d723e */ /* 0x000fe200048070ff */
        /* <DEDUP_REMOVED lines=21> */
[----:B------:R-:W-:Y:S02]  /*25f40*/  F2FP.SATFINITE.E4M3.F32.PACK_AB_MERGE_C R5, RZ, R5, RZ ;  /* 0x00000005ff05723e */ /* 0x000fe400048070ff */
[----:B0-----:R-:W-:Y:S02]  /*25f50*/  F2FP.SATFINITE.E4M3.F32.PACK_AB_MERGE_C R13, RZ, R2, RZ ;  /* 0x00000002ff0d723e */ /* 0x001fe400048070ff */
[----:B-1----:R-:W-:Y:S01]  /*25f60*/  F2FP.SATFINITE.E4M3.F32.PACK_AB_MERGE_C R9, RZ, R3, RZ ;  /* 0x00000003ff09723e */ /* 0x002fe200048070ff */
[----:B------:R-:W-:Y:S02]  /*25f70*/  FMUL R3, R40, UR20 ;  /* 0x0000001428037c20 */ /* 0x000fe40008400000 */
[----:B------:R-:W4:Y:S01]  /*25f80*/  LDL.LU R40, [R1+0x2ec] ;  /* 0x0002ec0001287983 */ /* 0x000f220000300800 */
[----:B------:R-:W-:Y:S01]  /*25f90*/  F2FP.SATFINITE.E4M3.F32.PACK_AB_MERGE_C R11, RZ, R4, RZ ;  /* 0x00000004ff0b723e */ /* 0x000fe200048070ff */
[----:B------:R-:W-:-:S02]  /*25fa0*/  FMUL R2, R39, UR20 ;  /* 0x0000001427027c20 */ /* 0x000fc40008400000 */
[----:B------:R-:W4:Y:S04]  /*25fb0*/  LDL.LU R39, [R1+0x2f0] ;  /* 0x0002f00001277983 */ /* 0x000f280000300800 */
[----:B------:R0:W-:Y:S01]  /*25fc0*/  @!P6 STG.E.U8 desc[UR14][R28.64+0x31], R7 ;  /* 0x000031071c00e986 */ /* 0x0001e2000c10110e */
[----:B------:R-:W-:-:S03]  /*25fd0*/  ISETP.LT.OR P6, PT, R0, 0x3a, !P0 ;  /* 0x0000003a0000780c */ /* 0x000fc600047c1670 */
[----:B------:R1:W-:Y:S01]  /*25fe0*/  @!P5 STG.E.U8 desc[UR14][R28.64+0x30], R5 ;  /* 0x000030051c00d986 */ /* 0x0003e2000c10110e */
[----:B0-----:R-:W-:-:S03]  /*25ff0*/  F2FP.SATFINITE.E4M3.F32.PACK_AB_MERGE_C R7, RZ, R2, RZ ;  /* 0x00000002ff07723e */ /* 0x001fc600048070ff */
[----:B------:R-:W-:Y:S01]  /*26000*/  @!P2 STG.E.U8 desc[UR14][R30.64+0x39], R11 ;  /* 0x0000390b1e00a986 */ /* 0x000fe2000c10110e */
[----:B-1----:R-:W-:-:S03]  /*26010*/  F2FP.SATFINITE.E4M3.F32.PACK_AB_MERGE_C R5, RZ, R3, RZ ;  /* 0x00000003ff05723e */ /* 0x002fc600048070ff */
[----:B------:R0:W-:Y:S04]  /*26020*/  @!P3 STG.E.U8 desc[UR14][R30.64+0x38], R9 ;  /* 0x000038091e00b986 */ /* 0x0001e8000c10110e */
[----:B------:R4:W-:Y:S01]  /*26030*/  @!P6 STG.E.U8 desc[UR14][R28.64+0x39], R5 ;  /* 0x000039051c00e986 */ /* 0x0009e2000c10110e */
[----:B------:R-:W-:-:S03]  /*26040*/  FMUL R4, R38, UR20 ;  /* 0x0000001426047c20 */ /* 0x000fc60008400000 */
[----:B------:R-:W4:Y:S02]  /*26050*/  LDL.LU R38, [R1+0x2f4] ;  /* 0x0002f40001267983 */ /* 0x000f240000300800 */
[----:B0-----:R-:W-:Y:S01]  /*26060*/  F2FP.SATFINITE.E4M3.F32.PACK_AB_MERGE_C R9, RZ, R4, RZ ;  /* 0x00000004ff09723e */ /* 0x001fe200048070ff */
        /* <DEDUP_REMOVED lines=26> */
[----:B------:R0:W-:Y:S01]  /*26210*/  @!P6 STG.E.U8 desc[UR14][R28.64+0x41], R7 ;  /* 0x000041071c00e986 */ /* 0x0001e2000c10110e */
[----:B------:R-:W-:-:S03]  /*26220*/  FMUL R3, R39, UR20 ;  /* 0x0000001427037c20 */ /* 0x000fc60008400000 */
[----:B------:R-:W4:Y:S01]  /*26230*/  LDL.LU R39, [R1+0x310] ;  /* 0x0003100001277983 */ /* 0x000f220000300800 */
[----:B------:R-:W-:Y:S02]  /*26240*/  ISETP.LT.OR P6, PT, R0, 0x4a, !P0 ;  /* 0x0000004a0000780c */ /* 0x000fe400047c1670 */
[----:B0-----:R-:W-:Y:S01]  /*26250*/  F2FP.SATFINITE.E4M3.F32.PACK_AB_MERGE_C R7, RZ, R2, RZ ;  /* 0x00000002ff07723e */ /* 0x001fe200048070ff */
        /* <DEDUP_REMOVED lines=155> */
[----:B------:R-:W-:Y:S01]  /*26c10*/  F2FP.SATFINITE.E4M3.F32.PACK_AB_MERGE_C R9, RZ, R4, RZ ;  /* 0x00000004ff09723e */ /* 0x000fe200048070ff */
[----:B------:R-:W-:-:S02]  /*26c20*/  FMUL R3, R39, UR20 ;  /* 0x0000001427037c20 */ /* 0x000fc40008400000 */
[----:B------:R-:W4:Y:S04]  /*26c30*/  LDL.LU R39, [R1+0x390] ;  /* 0x0003900001277983 */ /* 0x000f280000300800 */
[----:B------:R-:W-:Y:S04]  /*26c40*/  @!P6 STG.E.U8 desc[UR14][R28.64+0x81], R5 ;  /* 0x000081051c00e986 */ /* 0x000fe8000c10110e */
[----:B------:R-:W-:Y:S04]  /*26c50*/  @!P5 STG.E.U8 desc[UR14][R28.64+0x80], R13 ;  /* 0x0000800d1c00d986 */ /* 0x000fe8000c10110e */
[----:B------:R0:W-:Y:S04]  /*26c60*/  @!P3 STG.E.U8 desc[UR14][R30.64+0x88], R7 ;  /* 0x000088071e00b986 */ /* 0x0001e8000c10110e */
[----:B------:R1:W-:Y:S01]  /*26c70*/  @!P2 STG.E.U8 desc[UR14][R30.64+0x89], R9 ;  /* 0x000089091e00a986 */ /* 0x0003e2000c10110e */
[----:B0-----:R-:W-:-:S02]  /*26c80*/  F2FP.SATFINITE.E4M3.F32.PACK_AB_MERGE_C R7, RZ, R2, RZ ;  /* 0x00000002ff07723e */ /* 0x001fc400048070ff */
[----:B-1----:R-:W-:Y:S01]  /*26c90*/  F2FP.SATFINITE.E4M3.F32.PACK_AB_MERGE_C R9, RZ, R3, RZ ;  /* 0x00000003ff09723e */ /* 0x002fe200048070ff */
[----:B------:R-:W-:Y:S02]  /*26ca0*/  FMUL R4, R38, UR20 ;  /* 0x0000001426047c20 */ /* 0x000fe40008400000 */
[----:B------:R-:W4:Y:S03]  /*26cb0*/  LDL.LU R38, [R1+0x394] ;  /* 0x0003940001267983 */ /* 0x000f260000300800 */
[----:B------:R-:W-:Y:S01]  /*26cc0*/  F2FP.SATFINITE.E4M3.F32.PACK_AB_MERGE_C R13, RZ, R4, RZ ;  /* 0x00000004ff0d723e */ /* 0x000fe200048070ff */
[----:B------:R-:W-:Y:S02]  /*26cd0*/  FMUL R5, R37, UR20 ;  /* 0x0000001425057c20 */ /* 0x000fe40008400000 */
[----:B------:R-:W4:Y:S01]  /*26ce0*/  LDL.LU R37, [R1+0x398] ;  /* 0x0003980001257983 */ /* 0x000f220000300800 */
[----:B------:R-:W-:-:S03]  /*26cf0*/  FMUL R2, R36, UR20 ;  /* 0x0000001424027c20 */ /* 0x000fc60008400000 */
[----:B------:R-:W4:Y:S01]  /*26d00*/  LDL.LU R36, [R1+0x39c] ;  /* 0x00039c0001247983 */ /* 0x000f220000300800 */
[----:B--2---:R-:W-:-:S03]  /*26d10*/  FMUL R3, R35, UR20 ;  /* 0x0000001423037c20 */ /* 0x004fc60008400000 */
[----:B------:R-:W2:Y:S01]  /*26d20*/  LDL.LU R35, [R1+0x3a0] ;  /* 0x0003a00001237983 */ /* 0x000ea20000300800 */
        /* <DEDUP_REMOVED lines=9> */
[----:B------:R0:W-:Y:S01]  /*26dc0*/  @!P6 STG.E.U8 desc[UR14][R28.64+0x89], R7 ;  /* 0x000089071c00e986 */ /* 0x0001e2000c10110e */
[----:B------:R-:W-:-:S03]  /*26dd0*/  ISETP.LT.OR P6, PT, R0, 0x92, !P0 ;  /* 0x000000920000780c */ /* 0x000fc600047c1670 */
[----:B------:R-:W-:Y:S01]  /*26de0*/  @!P5 STG.E.U8 desc[UR14][R28.64+0x88], R11 ;  /* 0x0000880b1c00d986 */ /* 0x000fe2000c10110e */
[----:B------:R-:W-:-:S03]  /*26df0*/  ISETP.LT.OR P5, PT, R0, 0x91, !P0 ;  /* 0x000000910000780c */ /* 0x000fc600047a1670 */
[----:B------:R1:W-:Y:S01]  /*26e00*/  @!P3 STG.E.U8 desc[UR14][R30.64+0x90], R9 ;  /* 0x000090091e00b986 */ /* 0x0003e2000c10110e */
[C---:B------:R-:W-:Y:S02]  /*26e10*/  ISETP.LT.OR P3, PT, R0.reuse, 0x99, !P1 ;  /* 0x000000990000780c */ /* 0x040fe40004f61670 */
[----:B0-----:R-:W-:Y:S01]  /*26e20*/  F2FP.SATFINITE.E4M3.F32.PACK_AB_MERGE_C R7, RZ, R2, RZ ;  /* 0x00000002ff07723e */ /* 0x001fe200048070ff */
[----:B------:R-:W-:Y:S01]  /*26e30*/  @!P2 STG.E.U8 desc[UR14][R30.64+0x91], R13 ;  /* 0x0000910d1e00a986 */ /* 0x000fe2000c10110e */
[----:B------:R-:W-:Y:S02]  /*26e40*/  ISETP.LT.OR P2, PT, R0, 0x9a, !P1 ;  /* 0x0000009a0000780c */ /* 0x000fe40004f41670 */
        /* <DEDUP_REMOVED lines=86> */
[----:B------:R0:W-:Y:S01]  /*273b0*/  @!P6 STG.E.U8 desc[UR14][R28.64+0xb1], R7 ;  /* 0x0000b1071c00e986 */ /* 0x0001e2000c10110e */
[----:B------:R-:W-:-:S03]  /*273c0*/  ISETP.LT.OR P6, PT, R0, 0xba, !P0 ;  /* 0x000000ba0000780c */ /* 0x000fc600047c1670 */
[----:B------:R-:W4:Y:S04]  /*273d0*/  LDL.LU R39, [R1+0x3f0] ;  /* 0x0003f00001277983 */ /* 0x000f280000300800 */
        /* <DEDUP_REMOVED lines=33> */
[----:B------:R0:W-:Y:S01]  /*275f0*/  @!P6 STG.E.U8 desc[UR14][R28.64+0xc1], R7 ;  /* 0x0000c1071c00e986 */ /* 0x0001e2000c10110e */
[----:B------:R-:W-:-:S03]  /*27600*/  ISETP.LT.OR P6, PT, R0, 0xca, !P0 ;  /* 0x000000ca0000780c */ /* 0x000fc600047c1670 */
[----:B------:R-:W4:Y:S01]  /*27610*/  LDL.LU R40, [R1+0x40c] ;  /* 0x00040c0001287983 */ /* 0x000f220000300800 */
[----:B------:R-:W-:Y:S01]  /*27620*/  F2FP.SATFINITE.E4M3.F32.PACK_AB_MERGE_C R13, RZ, R4, RZ ;  /* 0x00000004ff0d723e */ /* 0x000fe200048070ff */
        /* <DEDUP_REMOVED lines=24> */
[C---:B------:R-:W-:Y:S01]  /*277b0*/  ISETP.LT.OR P3, PT, R0.reuse, 0xd1, !P1 ;  /* 0x000000d10000780c */ /* 0x040fe20004f61670 */
[----:B------:R-:W4:Y:S01]  /*277c0*/  LDL.LU R42, [R1+0x42c] ;  /* 0x00042c00012a7983 */ /* 0x000f220000300800 */
[C---:B------:R-:W-:Y:S02]  /*277d0*/  ISETP.LT.OR P2, PT, R0.reuse, 0xd2, !P1 ;  /* 0x000000d20000780c */ /* 0x040fe40004f41670 */
[----:B------:R-:W-:Y:S02]  /*277e0*/  ISETP.LT.OR P6, PT, R0, 0xd2, !P0 ;  /* 0x000000d20000780c */ /* 0x000fe400047c1670 */
[----:B------:R-:W-:-:S05]  /*277f0*/  F2FP.SATFINITE.E4M3.F32.PACK_AB_MERGE_C R5, RZ, R5, RZ ;  /* 0x00000005ff05723e */ /* 0x000fca00048070ff */
[----:B------:R0:W-:Y:S01]  /*27800*/  @!P5 STG.E.U8 desc[UR14][R28.64+0xc8], R5 ;  /* 0x0000c8051c00d986 */ /* 0x0001e2000c10110e */
[----:B------:R-:W-:-:S03]  /*27810*/  ISETP.LT.OR P5, PT, R0, 0xd1, !P0 ;  /* 0x000000d10000780c */ /* 0x000fc600047a1670 */
[----:B------:R-:W-:Y:S01]  /*27820*/  @!P3 STG.E.U8 desc[UR14][R30.64+0xd0], R9 ;  /* 0x0000d0091e00b986 */ /* 0x000fe2000c10110e */
[----:B------:R-:W-:-:S03]  /*27830*/  ISETP.LT.OR P3, PT, R0, 0xd9, !P1 ;  /* 0x000000d90000780c */ /* 0x000fc60004f61670 */
[----:B------:R1:W-:Y:S01]  /*27840*/  @!P2 STG.E.U8 desc[UR14][R30.64+0xd1], R11 ;  /* 0x0000d10b1e00a986 */ /* 0x0003e2000c10110e */
[----:B0-----:R-:W-:Y:S02]  /*27850*/  F2FP.SATFINITE.E4M3.F32.PACK_AB_MERGE_C R5, RZ, R3, RZ ;  /* 0x00000003ff05723e */ /* 0x001fe400048070ff */
[----:B------:R-:W-:-:S03]  /*27860*/  ISETP.LT.OR P2, PT, R0, 0xda, !P1 ;  /* 0x000000da0000780c */ /* 0x000fc60004f41670 */
[----:B------:R-:W-:Y:S01]  /*27870*/  @!P6 STG.E.U8 desc[UR14][R28.64+0xd1], R5 ;  /* 0x0000d1051c00e986 */ /* 0x000fe2000c10110e */
[----:B-1----:R-:W-:Y:S02]  /*27880*/  F2FP.SATFINITE.E4M3.F32.PACK_AB_MERGE_C R11, RZ, R2, RZ ;  /* 0x00000002ff0b723e */ /* 0x002fe400048070ff */
[----:B------:R-:W-:Y:S01]  /*27890*/  ISETP.LT.OR P6, PT, R0, 0xda, !P0 ;  /* 0x000000da0000780c */ /* 0x000fe200047c1670 */
[----:B------:R-:W-:Y:S02]  /*278a0*/  FMUL R2, R40, UR20 ;  /* 0x0000001428027c20 */ /* 0x000fe40008400000 */
[----:B------:R-:W4:Y:S01]  /*278b0*/  LDL.LU R40, [R1+0x430] ;  /* 0x0004300001287983 */ /* 0x000f220000300800 */
[----:B------:R-:W-:-:S03]  /*278c0*/  FMUL R3, R39, UR20 ;  /* 0x0000001427037c20 */ /* 0x000fc60008400000 */
[----:B------:R-:W4:Y:S01]  /*278d0*/  LDL.LU R39, [R1+0x434] ;  /* 0x0004340001277983 */ /* 0x000f220000300800 */
[----:B------:R-:W-:-:S03]  /*278e0*/  F2FP.SATFINITE.E4M3.F32.PACK_AB_MERGE_C R9, RZ, R4, RZ ;  /* 0x00000004ff09723e */ /* 0x000fc600048070ff */
        /* <DEDUP_REMOVED lines=13> */
[----:B--2---:R-:W-:Y:S01]  /*279c0*/  FMUL R3, R35, UR20 ;  /* 0x0000001423037c20 */ /* 0x004fe20008400000 */
[----:B0-----:R-:W-:Y:S02]  /*279d0*/  F2FP.SATFINITE.E4M3.F32.PACK_AB_MERGE_C R7, RZ, R2, RZ ;  /* 0x00000002ff07723e */ /* 0x001fe400048070ff */
        /* <DEDUP_REMOVED lines=15> */
[----:B------:R-:W-:Y:S02]  /*27ad0*/  F2FP.SATFINITE.E4M3.F32.PACK_AB_MERGE_C R5, RZ, R5, RZ ;  /* 0x00000005ff05723e */ /* 0x000fe400048070ff */
[----:B0-----:R-:W-:Y:S01]  /*27ae0*/  F2FP.SATFINITE.E4M3.F32.PACK_AB_MERGE_C R11, RZ, R4, RZ ;  /* 0x00000004ff0b723e */ /* 0x001fe200048070ff */
[----:B------:R0:W-:Y:S01]  /*27af0*/  @!P6 STG.E.U8 desc[UR14][R28.64+0xe1], R7 ;  /* 0x0000e1071c00e986 */ /* 0x0001e2000c10110e */
[C---:B------:R-:W-:Y:S02]  /*27b00*/  ISETP.LT.OR P6, PT, R0.reuse, 0xea, !P0 ;  /* 0x000000ea0000780c */ /* 0x040fe400047c1670 */
[----:B-1----:R-:W-:Y:S01]  /*27b10*/  F2FP.SATFINITE.E4M3.F32.PACK_AB_MERGE_C R9, RZ, R3, RZ ;  /* 0x00000003ff09723e */ /* 0x002fe200048070ff */
[----:B------:R1:W-:Y:S01]  /*27b20*/  @!P5 STG.E.U8 desc[UR14][R28.64+0xe0], R5 ;  /* 0x0000e0051c00d986 */ /* 0x0003e2000c10110e */
[----:B------:R-:W-:-:S03]  /*27b30*/  ISETP.LT.OR P5, PT, R0, 0xe9, !P0 ;  /* 0x000000e90000780c */ /* 0x000fc600047a1670 */
[----:B------:R-:W-:Y:S01]  /*27b40*/  @!P2 STG.E.U8 desc[UR14][R30.64+0xe9], R11 ;  /* 0x0000e90b1e00a986 */ /* 0x000fe2000c10110e */
[----:B------:R-:W-:Y:S01]  /*27b50*/  ISETP.LT.OR P2, PT, R0, 0xf2, !P1 ;  /* 0x000000f20000780c */ /* 0x000fe20004f41670 */
[----:B------:R-:W-:Y:S02]  /*27b60*/  FMUL R3, R42, UR20 ;  /* 0x000000142a037c20 */ /* 0x000fe40008400000 */
[----:B------:R1:W-:Y:S01]  /*27b70*/  @!P3 STG.E.U8 desc[UR14][R30.64+0xe8], R9 ;  /* 0x0000e8091e00b986 */ /* 0x0003e2000c10110e */
[----:B------:R-:W-:Y:S02]  /*27b80*/  ISETP.LT.OR P3, PT, R0, 0xf1, !P1 ;  /* 0x000000f10000780c */ /* 0x000fe40004f61670 */
[----:B------:R-:W-:Y:S01]  /*27b90*/  F2FP.SATFINITE.E4M3.F32.PACK_AB_MERGE_C R13, RZ, R2, RZ ;  /* 0x00000002ff0d723e */ /* 0x000fe200048070ff */
[----:B------:R-:W-:Y:S01]  /*27ba0*/  FMUL R4, R39, UR20 ;  /* 0x0000001427047c20 */ /* 0x000fe20008400000 */
[----:B------:R-:W-:Y:S01]  /*27bb0*/  FMUL R2, R40, UR20 ;  /* 0x0000001428027c20 */ /* 0x000fe20008400000 */
[----:B------:R-:W-:-:S03]  /*27bc0*/  F2FP.SATFINITE.E4M3.F32.PACK_AB_MERGE_C R3, RZ, R3, RZ ;  /* 0x00000003ff03723e */ /* 0x000fc600048070ff */
[----:B0-----:R-:W-:Y:S02]  /*27bd0*/  F2FP.SATFINITE.E4M3.F32.PACK_AB_MERGE_C R7, RZ, R4, RZ ;  /* 0x00000004ff07723e */ /* 0x001fe400048070ff */
[----:B-1----:R-:W-:Y:S01]  /*27be0*/  F2FP.SATFINITE.E4M3.F32.PACK_AB_MERGE_C R5, RZ, R2, RZ ;  /* 0x00000002ff05723e */ /* 0x002fe200048070ff */
[----:B------:R-:W-:Y:S01]  /*27bf0*/  @!P5 STG.E.U8 desc[UR14][R28.64+0xe8], R13 ;  /* 0x0000e80d1c00d986 */ /* 0x000fe2000c10110e */
[----:B------:R-:W-:-:S03]  /*27c00*/  ISETP.LT.OR P5, PT, R0, 0xf1, !P0 ;  /* 0x000000f10000780c */ /* 0x000fc600047a1670 */
[----:B------:R2:W-:Y:S01]  /*27c10*/  @!P6 STG.E.U8 desc[UR14][R28.64+0xe9], R3 ;  /* 0x0000e9031c00e986 */ /* 0x0005e2000c10110e */
[----:B------:R-:W-:-:S03]  /*27c20*/  ISETP.LT.OR P6, PT, R0, 0xf2, !P0 ;  /* 0x000000f20000780c */ /* 0x000fc600047c1670 */
[----:B------:R0:W-:Y:S01]  /*27c30*/  @!P2 STG.E.U8 desc[UR14][R30.64+0xf1], R7 ;  /* 0x0000f1071e00a986 */ /* 0x0001e2000c10110e */
[C---:B------:R-:W-:Y:S02]  /*27c40*/  ISETP.LT.OR P2, PT, R0.reuse, 0xf9, !P1 ;  /* 0x000000f90000780c */ /* 0x040fe40004f41670 */
[C---:B------:R-:W-:Y:S01]  /*27c50*/  ISETP.LT.OR P1, PT, R0.reuse, 0xfa, !P1 ;  /* 0x000000fa0000780c */ /* 0x040fe20004f21670 */
[----:B------:R4:W-:Y:S01]  /*27c60*/  @!P3 STG.E.U8 desc[UR14][R30.64+0xf0], R5 ;  /* 0x0000f0051e00b986 */ /* 0x0009e2000c10110e */
[C---:B------:R-:W-:Y:S02]  /*27c70*/  ISETP.LT.OR P3, PT, R0.reuse, 0xf9, !P0 ;  /* 0x000000f90000780c */ /* 0x040fe40004761670 */
[----:B------:R-:W-:Y:S01]  /*27c80*/  ISETP.LT.OR P0, PT, R0, 0xfa, !P0 ;  /* 0x000000fa0000780c */ /* 0x000fe20004701670 */
[----:B------:R-:W-:-:S05]  /*27c90*/  FMUL R2, R38, UR20 ;  /* 0x0000001426027c20 */ /* 0x000fca0008400000 */
[----:B------:R-:W-:-:S05]  /*27ca0*/  F2FP.SATFINITE.E4M3.F32.PACK_AB_MERGE_C R9, RZ, R2, RZ ;  /* 0x00000002ff09723e */ /* 0x000fca00048070ff */
[----:B------:R1:W-:Y:S01]  /*27cb0*/  @!P5 STG.E.U8 desc[UR14][R28.64+0xf0], R9 ;  /* 0x0000f0091c00d986 */ /* 0x0003e2000c10110e */
[----:B------:R-:W-:Y:S01]  /*27cc0*/  FMUL R0, R37, UR20 ;  /* 0x0000001425007c20 */ /* 0x000fe20008400000 */
[----:B------:R-:W-:Y:S01]  /*27cd0*/  FMUL R2, R36, UR20 ;  /* 0x0000001424027c20 */ /* 0x000fe20008400000 */
[----:B--2---:R-:W-:-:S03]  /*27ce0*/  FMUL R3, R35, UR20 ;  /* 0x0000001423037c20 */ /* 0x004fc60008400000 */
[----:B0-----:R-:W-:Y:S02]  /*27cf0*/  F2FP.SATFINITE.E4M3.F32.PACK_AB_MERGE_C R7, RZ, R0, RZ ;  /* 0x00000000ff07723e */ /* 0x001fe400048070ff */
[----:B------:R-:W-:Y:S02]  /*27d00*/  F2FP.SATFINITE.E4M3.F32.PACK_AB_MERGE_C R11, RZ, R2, RZ ;  /* 0x00000002ff0b723e */ /* 0x000fe400048070ff */
[----:B------:R-:W-:Y:S01]  /*27d10*/  F2FP.SATFINITE.E4M3.F32.PACK_AB_MERGE_C R3, RZ, R3, RZ ;  /* 0x00000003ff03723e */ /* 0x000fe200048070ff */
[----:B------:R1:W-:Y:S04]  /*27d20*/  @!P6 STG.E.U8 desc[UR14][R28.64+0xf1], R7 ;  /* 0x0000f1071c00e986 */ /* 0x0003e8000c10110e */
[----:B------:R1:W-:Y:S04]  /*27d30*/  @!P2 STG.E.U8 desc[UR14][R30.64+0xf8], R11 ;  /* 0x0000f80b1e00a986 */ /* 0x0003e8000c10110e */
[----:B------:R1:W-:Y:S01]  /*27d40*/  @!P1 STG.E.U8 desc[UR14][R30.64+0xf9], R3 ;  /* 0x0000f9031e009986 */ /* 0x0003e2000c10110e */
[----:B---3--:R-:W-:Y:S01]  /*27d50*/  FMUL R4, R33, UR20 ;  /* 0x0000001421047c20 */ /* 0x008fe20008400000 */
[----:B----4-:R-:W-:-:S04]  /*27d60*/  FMUL R5, R32, UR20 ;  /* 0x0000001420057c20 */ /* 0x010fc80008400000 */
[----:B------:R-:W-:Y:S02]  /*27d70*/  F2FP.SATFINITE.E4M3.F32.PACK_AB_MERGE_C R13, RZ, R4, RZ ;  /* 0x00000004ff0d723e */ /* 0x000fe400048070ff */
[----:B------:R-:W-:-:S03]  /*27d80*/  F2FP.SATFINITE.E4M3.F32.PACK_AB_MERGE_C R5, RZ, R5, RZ ;  /* 0x00000005ff05723e */ /* 0x000fc600048070ff */
[----:B------:R1:W-:Y:S04]  /*27d90*/  @!P3 STG.E.U8 desc[UR14][R28.64+0xf8], R13 ;  /* 0x0000f80d1c00b986 */ /* 0x0003e8000c10110e */
[----:B------:R1:W-:Y:S02]  /*27da0*/  @!P0 STG.E.U8 desc[UR14][R28.64+0xf9], R5 ;  /* 0x0000f9051c008986 */ /* 0x0003e4000c10110e */
.L_x_549:
[----:B------:R-:W-:Y:S05]  /*27db0*/  BSYNC B0 ;  /* 0x0000000000007941 */ /* 0x000fea0003800000 */
.L_x_35:
[----:B-12---:R-:W2:Y:S04]  /*27dc0*/  LDL.LU R3, [R1+0x458] ;  /* 0x0004580001037983 */ /* 0x006ea80000300800 */
[----:B-----5:R-:W2:Y:S01]  /*27dd0*/  LDL.LU R2, [R1+0x45c] ;  /* 0x00045c0001027983 */ /* 0x020ea20000300800 */
[----:B------:R-:W-:Y:S01]  /*27de0*/  ULDC UR6, c[0x0][0xc] ;  /* 0x0000030000067ab9 */ /* 0x000fe20000000800 */
[----:B------:R-:W-:Y:S01]  /*27df0*/  ULDC UR7, c[0x0][0x10] ;  /* 0x0000040000077ab9 */ /* 0x000fe20000000800 */
[----:B---34-:R-:W2:Y:S01]  /*27e00*/  LDC R5, c[0x0][0x14] ;  /* 0x00000500ff057b82 */ /* 0x018ea20000000800 */
[----:B------:R-:W-:Y:S01]  /*27e10*/  UIMAD.WIDE.U32 UR6, UR6, UR7, URZ ;  /* 0x00000007060672a5 */ /* 0x000fe2000f8e003f */
[----:B------:R-:W-:Y:S01]  /*27e20*/  PRMT R0, RZ, 0x7610, R0 ;  /* 0x00007610ff007816 */ /* 0x000fe20000000000 */
[----:B------:R-:W-:-:S04]  /*27e30*/  UMOV UR9, 0xffffffff ;  /* 0xffffffff00097882 */ /* 0x000fc80000000000 */
[----:B--2---:R-:W-:-:S04]  /*27e40*/  IMAD.WIDE.U32 R2, R5, UR6, R2 ;  /* 0x0000000605027c25 */ /* 0x004fc8000f8e0002 */
[----:B------:R-:W-:Y:S01]  /*27e50*/  IMAD R5, R5, UR7, RZ ;  /* 0x0000000705057c24 */ /* 0x000fe2000f8e02ff */
[----:B------:R-:W-:Y:S01]  /*27e60*/  ULDC.64 UR6, c[0x0][0x650] ;  /* 0x0001940000067ab9 */ /* 0x000fe20000000a00 */
[----:B------:R-:W-:Y:S01]  /*27e70*/  IMAD.MOV.U32 R11, RZ, RZ, R2 ;  /* 0x000000ffff0b7224 */ /* 0x000fe200078e0002 */
[----:B------:R-:W-:Y:S01]  /*27e80*/  ISETP.GE.U32.AND P0, PT, R2, UR6, PT ;  /* 0x0000000602007c0c */ /* 0x000fe2000bf06070 */
[----:B------:R-:W-:Y:S02]  /*27e90*/  IMAD.IADD R13, R3, 0x1, R5 ;  /* 0x00000001030d7824 */ /* 0x000fe400078e0205 */
[----:B------:R-:W-:-:S03]  /*27ea0*/  IMAD.MOV.U32 R2, RZ, RZ, -0x1 ;  /* 0xffffffffff027424 */ /* 0x000fc600078e00ff */
[----:B------:R1:W-:Y:S01]  /*27eb0*/  STL [R1+0x458], R13 ;  /* 0x0004580d01007387 */ /* 0x0003e20000100800 */
[----:B------:R-:W-:-:S03]  /*27ec0*/  ISETP.GE.U32.AND.EX P0, PT, R13, UR7, PT, P0 ;  /* 0x000000070d007c0c */ /* 0x000fc6000bf06100 */
[----:B------:R1:W-:Y:S04]  /*27ed0*/  STL [R1+0x45c], R11 ;  /* 0x00045c0b01007387 */ /* 0x0003e80000100800 */
[----:B------:R1:W-:Y:S06]  /*27ee0*/  STL [R1+0x460], R2 ;  /* 0x0004600201007387 */ /* 0x0003ec0000100800 */
[----:B------:R-:W-:Y:S05]  /*27ef0*/  @P0 BRA `(.L_x_550) ;  /* 0x0000000400740947 */ /* 0x000fea0003800000 */
[----:B------:R-:W2:Y:S01]  /*27f00*/  S2R R8, SR_CTAID.X ;  /* 0x0000000000087919 */ /* 0x000ea20000002500 */
[----:B------:R-:W-:Y:S01]  /*27f10*/  ULDC.64 UR18, c[0x0][0x628] ;  /* 0x00018a0000127ab9 */ /* 0x000fe20000000a00 */
[----:B------:R-:W3:Y:S01]  /*27f20*/  LDC R9, c[0x0][0x144] ;  /* 0x00005100ff097b82 */ /* 0x000ee20000000800 */
[----:B------:R-:W-:Y:S01]  /*27f30*/  ULDC UR6, c[0x0][0x150] ;  /* 0x0000540000067ab9 */ /* 0x000fe20000000800 */
[----:B------:R-:W4:Y:S01]  /*27f40*/  S2R R12, SR_CTAID.Y ;  /* 0x00000000000c7919 */ /* 0x000f220000002600 */
[----:B------:R-:W-:Y:S01]  /*27f50*/  ISETP.NE.U32.AND P0, PT, RZ, UR18, PT ;  /* 0x00000012ff007c0c */ /* 0x000fe2000bf05070 */
[----:B------:R-:W-:Y:S01]  /*27f60*/  ULDC UR23, c[0x0][0x630] ;  /* 0x00018c0000177ab9 */ /* 0x000fe20000000800 */
[----:B------:R-:W-:Y:S02]  /*27f70*/  R2UR UR16, R11 ;  /* 0x000000000b1072ca */ /* 0x000fe400000e0000 */
[----:B------:R-:W-:Y:S01]  /*27f80*/  ISETP.NE.AND.EX P0, PT, RZ, UR19, PT, P0 ;  /* 0x00000013ff007c0c */ /* 0x000fe2000bf05300 */
[----:B0-----:R-:W0:Y:S01]  /*27f90*/  LDC.64 R6, c[0x0][0x620] ;  /* 0x00018800ff067b82 */ /* 0x001e220000000a00 */
[----:B------:R-:W-:-:S02]  /*27fa0*/  R2UR UR17, R13 ;  /* 0x000000000d1172ca */ /* 0x000fc400000e0000 */
[----:B--2---:R-:W-:-:S05]  /*27fb0*/  I2FP.F32.U32 R0, R8 ;  /* 0x0000000800007245 */ /* 0x004fca0000201000 */
[----:B------:R-:W-:-:S06]  /*27fc0*/  FMUL R0, R0, UR6 ;  /* 0x0000000600007c20 */ /* 0x000fcc0008400000 */
[----:B------:R-:W2:Y:S01]  /*27fd0*/  F2I.U32.TRUNC.NTZ R0, R0 ;  /* 0x0000000000007305 */ /* 0x000ea2000020f000 */
[----:B----4-:R-:W-:Y:S05]  /*27fe0*/  @!P0 BRA `(.L_x_551) ;  /* 0x0000000000308947 */ /* 0x010fea0003800000 */
        /* <DEDUP_REMOVED lines=12> */
.L_x_551:
[----:B------:R-:W-:Y:S01]  /*280b0*/  USHF.R.U64 UR9, UR16, UR23, UR17 ;  /* 0x0000001710097299 */ /* 0x000fe20008001211 */
[----:B------:R-:W4:Y:S01]  /*280c0*/  LDC.64 R22, c[0x0][0x640] ;  /* 0x00019000ff167b82 */ /* 0x000f220000000a00 */
[----:B------:R-:W-:Y:S01]  /*280d0*/  USHF.R.U32.HI UR6, URZ, UR23, UR17 ;  /* 0x000000173f067299 */ /* 0x000fe20008011611 */
[----:B--2---:R-:W-:Y:S02]  /*280e0*/  IMAD.MOV R10, RZ, RZ, -R0 ;  /* 0x000000ffff0a7224 */ /* 0x004fe400078e0a00 */
[----:B-1----:R-:W-:Y:S01]  /*280f0*/  IMAD.MOV.U32 R2, RZ, RZ, R11 ;  /* 0x000000ffff027224 */ /* 0x002fe200078e000b */
[----:B------:R-:W-:Y:S01]  /*28100*/  IADD3 R5, P0, RZ, -UR9, RZ ;  /* 0x80000009ff057c10 */ /* 0x000fe2000ff1e0ff */
[----:B---3--:R-:W-:Y:S02]  /*28110*/  IMAD R18, R9, R10, R8 ;  /* 0x0000000a09127224 */ /* 0x008fe400078e0208 */
[----:B------:R-:W1:Y:S02]  /*28120*/  LDC R4, c[0x0][0x618] ;  /* 0x00018600ff047b82 */ /* 0x000e640000000800 */
[----:B------:R-:W-:Y:S01]  /*28130*/  IMAD.X R3, RZ, RZ, ~UR6, P0 ;  /* 0x80000006ff037e24 */ /* 0x000fe200080e06ff */
[----:B------:R-:W-:-:S03]  /*28140*/  ULDC UR6, c[0x0][0x154] ;  /* 0x0000550000067ab9 */ /* 0x000fc60000000800 */
[-C--:B0-----:R-:W-:Y:S02]  /*28150*/  IMAD R0, R3, R6.reuse, RZ ;  /* 0x0000000603007224 */ /* 0x081fe400078e02ff */
[----:B------:R-:W0:Y:S01]  /*28160*/  LDC R14, c[0x0][0x608] ;  /* 0x00018200ff0e7b82 */ /* 0x000e220000000800 */
[----:B------:R-:W-:Y:S02]  /*28170*/  IMAD.MOV.U32 R3, RZ, RZ, R13 ;  /* 0x000000ffff037224 */ /* 0x000fe400078e000d */
[----:B------:R-:W-:-:S05]  /*28180*/  IMAD.WIDE.U32 R2, R5, R6, R2 ;  /* 0x0000000605027225 */ /* 0x000fca00078e0002 */
[----:B------:R-:W2:Y:S01]  /*28190*/  LDC R20, c[0x0][0x658] ;  /* 0x00019600ff147b82 */ /* 0x000ea20000000800 */
[----:B------:R-:W-:Y:S01]  /*281a0*/  IMAD R5, R5, R7, R0 ;  /* 0x0000000705057224 */ /* 0x000fe200078e0200 */
[----:B------:R-:W-:Y:S01]  /*281b0*/  I2FP.F32.U32 R0, R12 ;  /* 0x0000000c00007245 */ /* 0x000fe20000201000 */
[----:B------:R-:W-:Y:S01]  /*281c0*/  IMAD.MOV.U32 R7, RZ, RZ, 0x1 ;  /* 0x00000001ff077424 */ /* 0x000fe200078e00ff */
[----:B----4-:R-:W-:Y:S01]  /*281d0*/  ISETP.NE.U32.AND P0, PT, R22, RZ, PT ;  /* 0x000000ff1600720c */ /* 0x010fe20003f05070 */
[----:B------:R-:W-:Y:S02]  /*281e0*/  IMAD.IADD R3, R3, 0x1, R5 ;  /* 0x0000000103037824 */ /* 0x000fe400078e0205 */
[----:B------:R-:W-:Y:S01]  /*281f0*/  FMUL R0, R0, UR6 ;  /* 0x0000000600007c20 */ /* 0x000fe20008400000 */
[----:B------:R-:W3:Y:S01]  /*28200*/  LDC R15, c[0x0][0x148] ;  /* 0x00005200ff0f7b82 */ /* 0x000ee20000000800 */
[----:B------:R-:W-:Y:S01]  /*28210*/  ISETP.NE.AND.EX P0, PT, R23, RZ, PT, P0 ;  /* 0x000000ff1700720c */ /* 0x000fe20003f05300 */
[----:B------:R-:W-:Y:S01]  /*28220*/  IMAD.MOV.U32 R5, RZ, RZ, -0x1 ;  /* 0xffffffffff057424 */ /* 0x000fe200078e00ff */
[-CC-:B-1----:R-:W-:Y:S01]  /*28230*/  SHF.R.U64 R10, R2, R4.reuse, R3.reuse ;  /* 0x00000004020a7219 */ /* 0x182fe20000001203 */
[----:B------:R1:W4:Y:S01]  /*28240*/  F2I.U32.TRUNC.NTZ R13, R0 ;  /* 0x00000000000d7305 */ /* 0x000322000020f000 */
[----:B------:R-:W-:-:S03]  /*28250*/  SHF.R.U32.HI R3, RZ, R4, R3 ;  /* 0x00000004ff037219 */ /* 0x000fc60000011603 */
[----:B------:R-:W1:Y:S01]  /*28260*/  LDC R16, c[0x0][0x600] ;  /* 0x00018000ff107b82 */ /* 0x000e620000000800 */
[-CC-:B0-----:R-:W-:Y:S02]  /*28270*/  SHF.R.U64 R8, R10, R14.reuse, R3.reuse ;  /* 0x0000000e0a087219 */ /* 0x181fe40000001203 */
[----:B------:R-:W-:-:S05]  /*28280*/  SHF.R.U32.HI R3, RZ, R14, R3 ;  /* 0x0000000eff037219 */ /* 0x000fca0000011603 */
[----:B------:R-:W0:Y:S01]  /*28290*/  LDC R17, c[0x0][0x648] ;  /* 0x00019200ff117b82 */ /* 0x000e220000000800 */
[-CC-:B--2---:R-:W-:Y:S02]  /*282a0*/  SHF.R.U64 R11, R8, R20.reuse, R3.reuse ;  /* 0x00000014080b7219 */ /* 0x184fe40000001203 */
[-C--:B------:R-:W-:Y:S02]  /*282b0*/  SHF.L.U32 R5, R5, R20.reuse, RZ ;  /* 0x0000001405057219 */ /* 0x080fe400000006ff */
[-C--:B------:R-:W-:Y:S01]  /*282c0*/  SHF.R.U32.HI R3, RZ, R20.reuse, R3 ;  /* 0x00000014ff037219 */ /* 0x080fe20000011603 */
[----:B------:R-:W-:Y:S01]  /*282d0*/  IMAD.MOV.U32 R2, RZ, RZ, R11 ;  /* 0x000000ffff027224 */ /* 0x000fe200078e000b */
[----:B------:R-:W-:Y:S01]  /*282e0*/  SHF.L.U32 R20, R7, R20, RZ ;  /* 0x0000001407147219 */ /* 0x000fe200000006ff */
[----:B------:R-:W2:Y:S01]  /*282f0*/  LDC R19, c[0x0][0x638] ;  /* 0x00018e00ff137b82 */ /* 0x000ea20000000800 */
[----:B------:R-:W-:-:S07]  /*28300*/  LOP3.LUT R41, RZ, R5, RZ, 0x33, !PT ;  /* 0x00000005ff297212 */ /* 0x000fce00078e33ff */
[----:B------:R-:W0:Y:S01]  /*28310*/  LDC R21, c[0x0][0x610] ;  /* 0x00018400ff157b82 */ /* 0x000e220000000800 */
[----:B----4-:R-:W-:Y:S05]  /*28320*/  @!P0 BRA `(.L_x_552) ;  /* 0x0000000000288947 */ /* 0x010fea0003800000 */
[----:B-1----:R-:W1:Y:S02]  /*28330*/  LDC R0, c[0x0][0x64c] ;  /* 0x00019300ff007b82 */ /* 0x002e640000000800 */
[----:B-1----:R-:W-:-:S05]  /*28340*/  IADD3 R7, P0, R11, R0, RZ ;  /* 0x000000000b077210 */ /* 0x002fca0007f1e0ff */
        /* <DEDUP_REMOVED lines=8> */
.L_x_552:
[----:B01----:R-:W-:Y:S01]  /*283d0*/  SHF.R.U64 R0, R2, R17, R3 ;  /* 0x0000001102007219 */ /* 0x003fe20000001203 */
[----:B------:R-:W-:Y:S01]  /*283e0*/  VIADD R3, R16, 0xffffffff ;  /* 0xffffffff10037836 */ /* 0x000fe20000000000 */
[----:B------:R-:W-:Y:S01]  /*283f0*/  LOP3.LUT R41, R8, R41, RZ, 0xc0, !PT ;  /* 0x0000002908297212 */ /* 0x000fe200078ec0ff */
[----:B------:R-:W-:Y:S02]  /*28400*/  IMAD.MOV R13, RZ, RZ, -R13 ;  /* 0x000000ffff0d7224 */ /* 0x000fe400078e0a0d */
[----:B------:R-:W-:Y:S01]  /*28410*/  IMAD.MOV R2, RZ, RZ, -R0 ;  /* 0x000000ffff027224 */ /* 0x000fe200078e0a00 */
[----:B------:R-:W-:Y:S01]  /*28420*/  LOP3.LUT R3, R10, R3, RZ, 0xc0, !PT ;  /* 0x000000030a037212 */ /* 0x000fe200078ec0ff */
[----:B------:R-:W-:Y:S02]  /*28430*/  IMAD R41, R20, R0, R41 ;  /* 0x0000000014297224 */ /* 0x000fe400078e0229 */
[----:B---3--:R-:W-:Y:S02]  /*28440*/  @P4 IMAD R18, R15, R13, R12 ;  /* 0x0000000d0f124224 */ /* 0x008fe400078e020c */
[----:B--2---:R-:W-:-:S02]  /*28450*/  IMAD R0, R2, R19, R11 ;  /* 0x0000001302007224 */ /* 0x004fc400078e020b */
[----:B------:R-:W-:Y:S02]  /*28460*/  IMAD R41, R41, R21, R18 ;  /* 0x0000001529297224 */ /* 0x000fe400078e0212 */
[----:B------:R-:W-:Y:S02]  /*28470*/  IMAD R2, R0, R16, R3 ;  /* 0x0000001000027224 */ /* 0x000fe400078e0203 */
[----:B------:R-:W-:-:S03]  /*28480*/  IMAD.MOV.U32 R4, RZ, RZ, 0x1 ;  /* 0x00000001ff047424 */ /* 0x000fc600078e00ff */
[----:B------:R-:W-:Y:S02]  /*28490*/  SEL R3, R2, R41, !P4 ;  /* 0x0000002902037207 */ /* 0x000fe40006000000 */
[----:B------:R-:W-:Y:S02]  /*284a0*/  PRMT R0, R4, 0x7610, R0 ;  /* 0x0000761004007816 */ /* 0x000fe40000000000 */
[----:B------:R-:W-:Y:S01]  /*284b0*/  SEL R41, R41, R2, !P4 ;  /* 0x0000000229297207 */ /* 0x000fe20006000000 */
[----:B------:R2:W-:Y:S06]  /*284c0*/  STL [R1+0x460], R3 ;  /* 0x0004600301007387 */ /* 0x0005ec0000100800 */
.L_x_550:
[----:B------:R-:W-:Y:S01]  /*284d0*/  UIADD3 UR5, UR10, UR5, URZ ;  /* 0x000000050a057290 */ /* 0x000fe2000fffe03f */
[----:B------:R3:W-:Y:S01]  /*284e0*/  STL [R1+0x464], R41 ;  /* 0x0004642901007387 */ /* 0x0007e20000100800 */
[----:B------:R-:W-:Y:S02]  /*284f0*/  LOP3.LUT P0, RZ, R0, 0xff, RZ, 0xc0, !PT ;  /* 0x000000ff00ff7812 */ /* 0x000fe4000780c0ff */
[----:B------:R-:W-:Y:S02]  /*28500*/  USHF.R.U32.HI UR6, URZ, 0x2, UR5 ;  /* 0x000000023f067899 */ /* 0x000fe40008011605 */
[----:B------:R-:W-:Y:S02]  /*28510*/  UISETP.GT.U32.AND UP0, UPT, UR5, 0x3, UPT ;  /* 0x000000030500788c */ /* 0x000fe4000bf04070 */
[----:B------:R-:W-:Y:S02]  /*28520*/  ULOP3.LUT UR6, UR6, 0x1, URZ, 0xc0, !UPT ;  /* 0x0000000106067892 */ /* 0x000fe4000f8ec03f */
[----:B------:R-:W-:-:S02]  /*28530*/  UISETP.LT.U32.AND UP0, UPT, UR10, 0x4, UP0 ;  /* 0x000000040a00788c */ /* 0x000fc40008701070 */
[----:B------:R-:W-:Y:S02]  /*28540*/  UISETP.NE.U32.AND UP1, UPT, UR6, 0x1, UPT ;  /* 0x000000010600788c */ /* 0x000fe4000bf25070 */
[----:B------:R-:W-:Y:S02]  /*28550*/  USEL UR7, URZ, 0x1, !UP0 ;  /* 0x000000013f077887 */ /* 0x000fe4000c000000 */
[----:B------:R-:W-:Y:S02]  /*28560*/  UISETP.GT.U32.AND UP1, UPT, UR10, 0x3, !UP1 ;  /* 0x000000030a00788c */ /* 0x000fe4000cf24070 */
[----:B------:R-:W-:Y:S02]  /*28570*/  ULOP3.LUT UR5, UR5, 0x3, URZ, 0xc0, !UPT ;  /* 0x0000000305057892 */ /* 0x000fe4000f8ec03f */
[----:B------:R-:W-:-:S04]  /*28580*/  USEL UR6, URZ, 0x1, !UP1 ;  /* 0x000000013f067887 */ /* 0x000fc8000c800000 */
[----:B------:R-:W-:Y:S01]  /*28590*/  ULOP3.LUT UR4, UR6, UR4, UR7, 0x96, !UPT ;  /* 0x0000000406047292 */ /* 0x000fe2000f8e9607 */
[----:B---3--:R-:W-:Y:S11]  /*285a0*/  @P0 BRA `(.L_x_553) ;  /* 0xfffffd8c00540947 */ /* 0x008ff6000383ffff */
[----:B------:R-:W-:Y:S05]  /*285b0*/  EXIT ;  /* 0x000000000000794d */ /* 0x000fea0003800000 */
.L_x_7:
[----:B0-----:R-:W2:Y:S01]  /*285c0*/  LDL R16, [R1+0x45c] ;  /* 0x00045c0001107983 */ /* 0x001ea20000100800 */
[----:B------:R-:W-:-:S03]  /*285d0*/  ULDC.64 UR4, c[0x0][0x650] ;  /* 0x0001940000047ab9 */ /* 0x000fc60000000a00 */
[----:B------:R-:W3:Y:S01]  /*285e0*/  LDL R20, [R1+0x458] ;  /* 0x0004580001147983 */ /* 0x000ee20000100800 */
[----:B------:R-:W-:Y:S01]  /*285f0*/  PRMT R0, RZ, 0x7610, R0 ;  /* 0x00007610ff007816 */ /* 0x000fe20000000000 */
[----:B------:R-:W-:Y:S02]  /*28600*/  IMAD.MOV.U32 R5, RZ, RZ, -0x1 ;  /* 0xffffffffff057424 */ /* 0x000fe400078e00ff */
[----:B------:R-:W-:Y:S02]  /*28610*/  IMAD.MOV.U32 R4, RZ, RZ, -0x1 ;  /* 0xffffffffff047424 */ /* 0x000fe400078e00ff */
[----:B------:R-:W-:Y:S01]  /*28620*/  IMAD.MOV.U32 R10, RZ, RZ, -0x1 ;  /* 0xffffffffff0a7424 */ /* 0x000fe200078e00ff */
[----:B--2---:R-:W-:-:S04]  /*28630*/  ISETP.GE.U32.AND P0, PT, R16, UR4, PT ;  /* 0x0000000410007c0c */ /* 0x004fc8000bf06070 */
[----:B---3--:R-:W-:-:S13]  /*28640*/  ISETP.GE.U32.AND.EX P0, PT, R20, UR5, PT, P0 ;  /* 0x0000000514007c0c */ /* 0x008fda000bf06100 */
[----:B------:R-:W-:Y:S05]  /*28650*/  @P0 BRA `(.L_x_554) ;  /* 0x0000000400300947 */ /* 0x000fea0003800000 */
[----:B------:R-:W0:Y:S01]  /*28660*/  LDC.64 R14, c[0x0][0x628] ;  /* 0x00018a00ff0e7b82 */ /* 0x000e220000000a00 */
[----:B------:R-:W-:Y:S02]  /*28670*/  IMAD.MOV.U32 R8, RZ, RZ, R16 ;  /* 0x000000ffff087224 */ /* 0x000fe400078e0010 */
[----:B------:R-:W-:-:S05]  /*28680*/  IMAD.MOV.U32 R9, RZ, RZ, R20 ;  /* 0x000000ffff097224 */ /* 0x000fca00078e0014 */
[----:B------:R-:W1:Y:S08]  /*28690*/  LDC R10, c[0x0][0x630] ;  /* 0x00018c00ff0a7b82 */ /* 0x000e700000000800 */
[----:B------:R-:W2:Y:S01]  /*286a0*/  LDC.64 R18, c[0x0][0x620] ;  /* 0x00018800ff127b82 */ /* 0x000ea20000000a00 */
[----:B0-----:R-:W-:-:S04]  /*286b0*/  ISETP.NE.U32.AND P0, PT, R14, RZ, PT ;  /* 0x000000ff0e00720c */ /* 0x001fc80003f05070 */
[----:B------:R-:W-:-:S13]  /*286c0*/  ISETP.NE.AND.EX P0, PT, R15, RZ, PT, P0 ;  /* 0x000000ff0f00720c */ /* 0x000fda0003f05300 */
[----:B-12---:R-:W-:Y:S05]  /*286d0*/  @!P0 BRA `(.L_x_555) ;  /* 0x0000000000288947 */ /* 0x006fea0003800000 */
[----:B------:R-:W0:Y:S02]  /*286e0*/  LDC R0, c[0x0][0x634] ;  /* 0x00018d00ff007b82 */ /* 0x000e240000000800 */
[----:B0-----:R-:W-:-:S05]  /*286f0*/  IADD3 R9, P0, R16, R0, RZ ;  /* 0x0000000010097210 */ /* 0x001fca0007f1e0ff */
        /* <DEDUP_REMOVED lines=8> */
.L_x_555:
[----:B------:R-:W0:Y:S01]  /*28780*/  LDC.64 R22, c[0x0][0x640] ;  /* 0x00019000ff167b82 */ /* 0x000e220000000a00 */
[-CC-:B------:R-:W-:Y:S01]  /*28790*/  SHF.R.U64 R14, R8, R10.reuse, R9.reuse ;  /* 0x0000000a080e7219 */ /* 0x180fe20000001209 */
[----:B------:R-:W-:Y:S01]  /*287a0*/  IMAD.MOV.U32 R4, RZ, RZ, R16 ;  /* 0x000000ffff047224 */ /* 0x000fe200078e0010 */
[----:B------:R-:W-:Y:S01]  /*287b0*/  SHF.R.U32.HI R0, RZ, R10, R9 ;  /* 0x0000000aff007219 */ /* 0x000fe20000011609 */
[----:B------:R-:W-:Y:S01]  /*287c0*/  IMAD.MOV.U32 R24, RZ, RZ, 0x1 ;  /* 0x00000001ff187424 */ /* 0x000fe200078e00ff */
[----:B------:R-:W-:-:S03]  /*287d0*/  IADD3 R7, P0, RZ, -R14, RZ ;  /* 0x8000000eff077210 */ /* 0x000fc60007f1e0ff */
[----:B------:R-:W1:Y:S02]  /*287e0*/  LDC R6, c[0x0][0x618] ;  /* 0x00018600ff067b82 */ /* 0x000e640000000800 */
[----:B------:R-:W-:-:S04]  /*287f0*/  IMAD.X R5, RZ, RZ, ~R0, P0 ;  /* 0x000000ffff057224 */ /* 0x000fc800000e0e00 */
[-C--:B------:R-:W-:Y:S02]  /*28800*/  IMAD R0, R5, R18.reuse, RZ ;  /* 0x0000001205007224 */ /* 0x080fe400078e02ff */
[----:B------:R-:W2:Y:S01]  /*28810*/  LDC R8, c[0x0][0x608] ;  /* 0x00018200ff087b82 */ /* 0x000ea20000000800 */
[----:B------:R-:W-:Y:S02]  /*28820*/  IMAD.MOV.U32 R5, RZ, RZ, R20 ;  /* 0x000000ffff057224 */ /* 0x000fe400078e0014 */
[----:B------:R-:W-:-:S05]  /*28830*/  IMAD.WIDE.U32 R4, R7, R18, R4 ;  /* 0x0000001207047225 */ /* 0x000fca00078e0004 */
[----:B------:R-:W3:Y:S01]  /*28840*/  LDC R21, c[0x0][0x658] ;  /* 0x00019600ff157b82 */ /* 0x000ee20000000800 */
[----:B------:R-:W-:Y:S01]  /*28850*/  IMAD R7, R7, R19, R0 ;  /* 0x0000001307077224 */ /* 0x000fe200078e0200 */
[----:B0-----:R-:W-:-:S03]  /*28860*/  ISETP.NE.U32.AND P0, PT, R22, RZ, PT ;  /* 0x000000ff1600720c */ /* 0x001fc60003f05070 */
[----:B------:R-:W-:Y:S01]  /*28870*/  IMAD.IADD R5, R5, 0x1, R7 ;  /* 0x0000000105057824 */ /* 0x000fe200078e0207 */
[----:B------:R-:W-:Y:S02]  /*28880*/  ISETP.NE.AND.EX P0, PT, R23, RZ, PT, P0 ;  /* 0x000000ff1700720c */ /* 0x000fe40003f05300 */
[----:B------:R-:W0:Y:S02]  /*28890*/  LDC R16, c[0x0][0x600] ;  /* 0x00018000ff107b82 */ /* 0x000e240000000800 */
[-CC-:B-1----:R-:W-:Y:S01]  /*288a0*/  SHF.R.U64 R10, R4, R6.reuse, R5.reuse ;  /* 0x00000006040a7219 */ /* 0x182fe20000001205 */
[----:B------:R-:W-:Y:S01]  /*288b0*/  IMAD.MOV.U32 R4, RZ, RZ, -0x1 ;  /* 0xffffffffff047424 */ /* 0x000fe200078e00ff */
[----:B------:R-:W-:-:S04]  /*288c0*/  SHF.R.U32.HI R5, RZ, R6, R5 ;  /* 0x00000006ff057219 */ /* 0x000fc80000011605 */
[----:B------:R-:W1:Y:S01]  /*288d0*/  LDC R18, c[0x0][0x648] ;  /* 0x00019200ff127b82 */ /* 0x000e620000000800 */
[-CC-:B--2---:R-:W-:Y:S02]  /*288e0*/  SHF.R.U64 R17, R10, R8.reuse, R5.reuse ;  /* 0x000000080a117219 */ /* 0x184fe40000001205 */
[----:B------:R-:W-:-:S05]  /*288f0*/  SHF.R.U32.HI R0, RZ, R8, R5 ;  /* 0x00000008ff007219 */ /* 0x000fca0000011605 */
[----:B------:R-:W2:Y:S01]  /*28900*/  LDC R20, c[0x0][0x638] ;  /* 0x00018e00ff147b82 */ /* 0x000ea20000000800 */
[-C--:B---3--:R-:W-:Y:S02]  /*28910*/  SHF.L.U32 R4, R4, R21.reuse, RZ ;  /* 0x0000001504047219 */ /* 0x088fe400000006ff */
[-CC-:B------:R-:W-:Y:S02]  /*28920*/  SHF.R.U64 R19, R17, R21.reuse, R0.reuse ;  /* 0x0000001511137219 */ /* 0x180fe40000001200 */
[----:B------:R-:W-:Y:S02]  /*28930*/  LOP3.LUT R26, RZ, R4, RZ, 0x33, !PT ;  /* 0x00000004ff1a7212 */ /* 0x000fe400078e33ff */
[----:B------:R-:W-:Y:S01]  /*28940*/  SHF.R.U32.HI R5, RZ, R21, R0 ;  /* 0x00000015ff057219 */ /* 0x000fe20000011600 */
[----:B------:R-:W3:Y:S01]  /*28950*/  LDC R25, c[0x0][0x610] ;  /* 0x00018400ff197b82 */ /* 0x000ee20000000800 */
[----:B------:R-:W-:Y:S01]  /*28960*/  IMAD.MOV.U32 R4, RZ, RZ, R19 ;  /* 0x000000ffff047224 */ /* 0x000fe200078e0013 */
[----:B------:R-:W-:Y:S06]  /*28970*/  @!P0 BRA `(.L_x_556) ;  /* 0x0000000000288947 */ /* 0x000fec0003800000 */
        /* <DEDUP_REMOVED lines=10> */
.L_x_556:
[----:B-1----:R-:W-:Y:S01]  /*28a20*/  SHF.R.U64 R3, R4, R18, R5 ;  /* 0x0000001204037219 */ /* 0x002fe20000001205 */
[----:B0-----:R-:W-:Y:S01]  /*28a30*/  VIADD R5, R16, 0xffffffff ;  /* 0xffffffff10057836 */ /* 0x001fe20000000000 */
[----:B------:R-:W-:Y:S01]  /*28a40*/  SHF.L.U32 R24, R24, R21, RZ ;  /* 0x0000001518187219 */ /* 0x000fe200000006ff */
[----:B------:R-:W-:Y:S01]  /*28a50*/  @P4 IMAD R11, R13, R12, R2 ;  /* 0x0000000c0d0b4224 */ /* 0x000fe200078e0202 */
[----:B------:R-:W-:Y:S01]  /*28a60*/  LOP3.LUT R0, R17, R26, RZ, 0xc0, !PT ;  /* 0x0000001a11007212 */ /* 0x000fe200078ec0ff */
[----:B------:R-:W-:-:S04]  /*28a70*/  IMAD.MOV R4, RZ, RZ, -R3 ;  /* 0x000000ffff047224 */ /* 0x000fc800078e0a03 */
[----:B------:R-:W-:Y:S01]  /*28a80*/  IMAD R2, R24, R3, R0 ;  /* 0x0000000318027224 */ /* 0x000fe200078e0200 */
[----:B------:R-:W-:Y:S01]  /*28a90*/  LOP3.LUT R3, R10, R5, RZ, 0xc0, !PT ;  /* 0x000000050a037212 */ /* 0x000fe200078ec0ff */
[----:B--2---:R-:W-:Y:S02]  /*28aa0*/  IMAD R0, R4, R20, R19 ;  /* 0x0000001404007224 */ /* 0x004fe400078e0213 */
[----:B---3--:R-:W-:Y:S02]  /*28ab0*/  IMAD R5, R2, R25, R11 ;  /* 0x0000001902057224 */ /* 0x008fe400078e020b */
[----:B------:R-:W-:Y:S02]  /*28ac0*/  IMAD.MOV.U32 R4, RZ, RZ, 0x1 ;  /* 0x00000001ff047424 */ /* 0x000fe400078e00ff */
[----:B------:R-:W-:Y:S02]  /*28ad0*/  IMAD R2, R0, R16, R3 ;  /* 0x0000001000027224 */ /* 0x000fe400078e0203 */
[----:B------:R-:W-:Y:S01]  /*28ae0*/  IMAD.MOV.U32 R10, RZ, RZ, R14 ;  /* 0x000000ffff0a7224 */ /* 0x000fe200078e000e */
[----:B------:R-:W-:-:S02]  /*28af0*/  PRMT R0, R4, 0x7610, R0 ;  /* 0x0000761004007816 */ /* 0x000fc40000000000 */
[----:B------:R-:W-:Y:S02]  /*28b00*/  SEL R4, R2, R5, !P4 ;  /* 0x0000000502047207 */ /* 0x000fe40006000000 */
[----:B------:R-:W-:-:S07]  /*28b10*/  SEL R5, R5, R2, !P4 ;  /* 0x0000000205057207 */ /* 0x000fce0006000000 */
.L_x_554:
[----:B------:R-:W-:-:S08]  /*28b20*/  NOP ;  /* 0x0000000000007918 */ /* 0x000fd00000000000 */
[----:B------:R-:W0:-:S00]  /*28b30*/  USETMAXREG.DEALLOC.CTAPOOL 0x18 ;  /* 0x00000018000079c8 */ /* 0x000e0000080e0500 */
[----:B------:R-:W-:-:S13]  /*28b40*/  ISETP.NE.AND P0, PT, RZ, UR8, PT ;  /* 0x00000008ff007c0c */ /* 0x000fda000bf05270 */
[----:B------:R-:W-:Y:S05]  /*28b50*/  @P0 EXIT ;  /* 0x000000000000094d */ /* 0x000fea0003800000 */
[----:B0-----:R-:W-:Y:S01]  /*28b60*/  LOP3.LUT P0, RZ, R0, 0xff, RZ, 0xc0, !PT ;  /* 0x000000ff00ff7812 */ /* 0x001fe2000780c0ff */
[----:B------:R-:W-:Y:S02]  /*28b70*/  IMAD.MOV.U32 R0, RZ, RZ, 0x1 ;  /* 0x00000001ff007424 */ /* 0x000fe400078e00ff */
[----:B------:R-:W-:-:S10]  /*28b80*/  IMAD.MOV.U32 R6, RZ, RZ, RZ ;  /* 0x000000ffff067224 */ /* 0x000fd400078e00ff */
[----:B------:R-:W-:Y:S05]  /*28b90*/  @!P0 BRA `(.L_x_557) ;  /* 0x0000000c00908947 */ /* 0x000fea0003800000 */
[----:B------:R-:W0:Y:S01]  /*28ba0*/  LDC R0, c[0x0][0x28c] ;  /* 0x0000a300ff007b82 */ /* 0x000e220000000800 */
[----:B------:R-:W-:Y:S01]  /*28bb0*/  ULDC UR5, c[0x0][0x658] ;  /* 0x0001960000057ab9 */ /* 0x000fe20000000800 */
[----:B------:R-:W-:Y:S01]  /*28bc0*/  UMOV UR9, 0xffffffff ;  /* 0xffffffff00097882 */ /* 0x000fe20000000000 */
[----:B------:R-:W-:Y:S01]  /*28bd0*/  UMOV UR11, 0x1 ;  /* 0x00000001000b7882 */ /* 0x000fe20000000000 */
[----:B------:R-:W-:Y:S01]  /*28be0*/  USHF.L.U32 UR9, UR9, UR5, URZ ;  /* 0x0000000509097299 */ /* 0x000fe2000800063f */
[----:B------:R-:W-:Y:S01]  /*28bf0*/  BSSY B0, `(.L_x_557) ;  /* 0x00000de000007945 */ /* 0x000fe20003800000 */
[----:B------:R-:W-:Y:S01]  /*28c00*/  ULDC UR7, c[0x0][0xc] ;  /* 0x0000030000077ab9 */ /* 0x000fe20000000800 */
[----:B------:R-:W-:Y:S01]  /*28c10*/  ULDC UR10, c[0x0][0x10] ;  /* 0x00000400000a7ab9 */ /* 0x000fe20000000800 */
[----:B------:R-:W1:Y:S01]  /*28c20*/  S2UR UR6, SR_CgaCtaId ;  /* 0x00000000000679c3 */ /* 0x000e620000008800 */
[----:B------:R-:W-:Y:S01]  /*28c30*/  ULOP3.LUT UR15, URZ, UR9, URZ, 0x33, !UPT ;  /* 0x000000093f0f7292 */ /* 0x000fe2000f8e333f */
[----:B------:R-:W-:Y:S01]  /*28c40*/  IMAD.MOV.U32 R9, RZ, RZ, 0x1 ;  /* 0x00000001ff097424 */ /* 0x000fe200078e00ff */
[----:B------:R-:W-:Y:S01]  /*28c50*/  ULDC UR4, c[0x0][0x600] ;  /* 0x0001800000047ab9 */ /* 0x000fe20000000800 */
[----:B------:R-:W-:Y:S01]  /*28c60*/  IMAD.MOV.U32 R6, RZ, RZ, RZ ;  /* 0x000000ffff067224 */ /* 0x000fe200078e00ff */
[----:B------:R-:W-:Y:S01]  /*28c70*/  UMOV UR18, 0x5 ;  /* 0x0000000500127882 */ /* 0x000fe20000000000 */
[----:B------:R-:W-:-:S02]  /*28c80*/  ULOP3.LUT UR27, UR13, 0x2, URZ, 0xfc, !UPT ;  /* 0x000000020d1b7892 */ /* 0x000fc4000f8efc3f */
[----:B------:R-:W-:Y:S02]  /*28c90*/  UIADD3 UR4, UR4, -0x1, URZ ;  /* 0xffffffff04047890 */ /* 0x000fe4000fffe03f */
[----:B------:R-:W-:Y:S01]  /*28ca0*/  USHF.L.U32 UR5, UR11, UR5, URZ ;  /* 0x000000050b057299 */ /* 0x000fe2000800063f */
[----:B------:R-:W-:Y:S01]  /*28cb0*/  ULDC.64 UR28, c[0x0][0x198] ;  /* 0x00006600001c7ab9 */ /* 0x000fe20000000a00 */
[----:B0-----:R-:W-:-:S05]  /*28cc0*/  VIADD R0, R0, 0x7f ;  /* 0x0000007f00007836 */ /* 0x001fca0000000000 */
[----:B------:R-:W-:Y:S01]  /*28cd0*/  SHF.R.S32.HI R3, RZ, 0x1f, R0 ;  /* 0x0000001fff037819 */ /* 0x000fe20000011400 */
[----:B-1----:R-:W-:-:S03]  /*28ce0*/  ULOP3.LUT UR8, UR6, 0x1, URZ, 0xc0, !UPT ;  /* 0x0000000106087892 */ /* 0x002fc6000f8ec03f */
[----:B------:R-:W-:Y:S01]  /*28cf0*/  LEA.HI R3, R3, R0, RZ, 0x7 ;  /* 0x0000000003037211 */ /* 0x000fe200078f38ff */
[----:B------:R-:W-:Y:S01]  /*28d00*/  USHF.R.U32.HI UR30, URZ, 0x1, UR6 ;  /* 0x000000013f1e7899 */ /* 0x000fe20008011606 */
[----:B------:R-:W-:Y:S01]  /*28d10*/  IMAD.MOV.U32 R0, RZ, RZ, 0x1 ;  /* 0x00000001ff007424 */ /* 0x000fe200078e00ff */
[----:B------:R-:W-:Y:S01]  /*28d20*/  USHF.L.U32 UR14, UR6, 0x7, URZ ;  /* 0x00000007060e7899 */ /* 0x000fe2000800063f */
[----:B------:R-:W-:Y:S01]  /*28d30*/  SHF.R.S32.HI R7, RZ, 0x7, R3 ;  /* 0x00000007ff077819 */ /* 0x000fe20000011403 */
[----:B------:R-:W-:Y:S02]  /*28d40*/  USHF.L.U32 UR31, UR6, 0xe, URZ ;  /* 0x0000000e061f7899 */ /* 0x000fe4000800063f */
[----:B------:R-:W-:Y:S02]  /*28d50*/  ULOP3.LUT UR6, UR6, 0xfffffffe, URZ, 0xc0, !UPT ;  /* 0xfffffffe06067892 */ /* 0x000fe4000f8ec03f */
[----:B------:R-:W-:Y:S01]  /*28d60*/  UISETP.GT.U32.AND UP0, UPT, UR8, 0xffff, UPT ;  /* 0x0000ffff0800788c */ /* 0x000fe2000bf04070 */
[----:B------:R-:W-:Y:S01]  /*28d70*/  VIADD R15, R7, 0x1 ;  /* 0x00000001070f7836 */ /* 0x000fe20000000000 */
[----:B------:R-:W-:-:S02]  /*28d80*/  USHF.L.U32 UR16, UR11, UR6, URZ ;  /* 0x000000060b107299 */ /* 0x000fc4000800063f */
[----:B------:R-:W-:Y:S02]  /*28d90*/  ULOP3.LUT UR9, UR6, 0x1, URZ, 0xfc, !UPT ;  /* 0x0000000106097892 */ /* 0x000fe4000f8efc3f */
[----:B------:R-:W-:Y:S02]  /*28da0*/  UIMAD.WIDE.U32 UR6, UR7, UR10, URZ ;  /* 0x0000000a070672a5 */ /* 0x000fe4000f8e003f */
[----:B------:R-:W-:Y:S01]  /*28db0*/  USEL UR8, UR8, 0xffff, !UP0 ;  /* 0x0000ffff08087887 */ /* 0x000fe2000c000000 */
[----:B------:R-:W-:Y:S01]  /*28dc0*/  ULDC UR10, c[0x0][0x14] ;  /* 0x00000500000a7ab9 */ /* 0x000fe20000000800 */
[----:B------:R-:W-:Y:S02]  /*28dd0*/  USHF.L.U32 UR9, UR11, UR9, URZ ;  /* 0x000000090b097299 */ /* 0x000fe4000800063f */
[----:B------:R-:W-:Y:S02]  /*28de0*/  UIMAD.WIDE.U32 UR24, UR6, UR10, URZ ;  /* 0x0000000a061872a5 */ /* 0x000fe4000f8e003f */
[----:B------:R-:W-:-:S02]  /*28df0*/  UIMAD UR17, UR7, UR10, URZ ;  /* 0x0000000a071172a4 */ /* 0x000fc4000f8e023f */
[----:B------:R-:W-:Y:S02]  /*28e00*/  ULOP3.LUT UR8, UR8, 0xffff, URZ, 0xc0, !UPT ;  /* 0x0000ffff08087892 */ /* 0x000fe4000f8ec03f */
[----:B------:R-:W-:Y:S02]  /*28e10*/  ULOP3.LUT UR14, UR14, 0x80, URZ, 0xc0, !UPT ;  /* 0x000000800e0e7892 */ /* 0x000fe4000f8ec03f */
[----:B------:R-:W-:Y:S02]  /*28e20*/  ULOP3.LUT UR16, UR16, UR9, URZ, 0xfc, !UPT ;  /* 0x0000000910107292 */ /* 0x000fe4000f8efc3f */
[----:B------:R-:W-:Y:S02]  /*28e30*/  UIADD3 UR17, UR25, UR17, URZ ;  /* 0x0000001119117290 */ /* 0x000fe4000fffe03f */
[----:B------:R-:W-:-:S12]  /*28e40*/  USHF.L.U32 UR18, UR18, UR8, URZ ;  /* 0x0000000812127299 */ /* 0x000fd8000800063f */
.L_x_568:
[----:B------:R-:W-:-:S03]  /*28e50*/  UMOV UR6, 0xffffffff ;  /* 0xffffffff00067882 */ /* 0x000fc60000000000 */
[----:B------:R-:W-:Y:S05]  /*28e60*/  BRA.DIV UR6, `(.L_x_558) ;  /* 0x0000000e06d87947 */ /* 0x000fea000b800000 */
[----:B------:R-:W-:-:S13]  /*28e70*/  ELECT P0, URZ, PT ;  /* 0x00000000003f782f */ /* 0x000fda0003800000 */
.L_x_579:
[----:B------:R-:W0:Y:S01]  /*28e80*/  LDC R2, c[0x0][0x28c] ;  /* 0x0000a300ff027b82 */ /* 0x000e220000000800 */
[----:B------:R-:W-:Y:S01]  /*28e90*/  BSSY B1, `(.L_x_559) ;  /* 0x000003c000017945 */ /* 0x000fe20003800000 */
[----:B0-----:R-:W-:-:S13]  /*28ea0*/  ISETP.LT.OR P0, PT, R2, 0x1, !P0 ;  /* 0x000000010200780c */ /* 0x001fda0004701670 */
[----:B------:R-:W-:Y:S05]  /*28eb0*/  @P0 BRA `(.L_x_560) ;  /* 0x0000000000e40947 */ /* 0x000fea0003800000 */
[----:B------:R-:W-:Y:S01]  /*28ec0*/  LEA R2, R5, UR30, 0x1 ;  /* 0x0000001e05027c11 */ /* 0x000fe2000f8e08ff */
[----:B------:R-:W-:Y:S01]  /*28ed0*/  IMAD.MOV.U32 R13, RZ, RZ, RZ ;  /* 0x000000ffff0d7224 */ /* 0x000fe200078e00ff */
[----:B------:R-:W-:Y:S01]  /*28ee0*/  LEA R4, R4, UR14, 0x8 ;  /* 0x0000000e04047c11 */ /* 0x000fe2000f8e40ff */
[----:B------:R-:W-:Y:S02]  /*28ef0*/  IMAD.MOV.U32 R3, RZ, RZ, R15 ;  /* 0x000000ffff037224 */ /* 0x000fe400078e000f */
[----:B------:R-:W-:Y:S02]  /*28f00*/  IMAD.SHL.U32 R2, R2, 0x80, RZ ;  /* 0x0000008002027824 */ /* 0x000fe400078e00ff */
[----:B------:R-:W-:Y:S02]  /*28f10*/  IMAD.MOV.U32 R5, RZ, RZ, R0 ;  /* 0x000000ffff057224 */ /* 0x000fe400078e0000 */
[----:B------:R-:W-:-:S07]  /*28f20*/  IMAD.MOV.U32 R8, RZ, RZ, R6 ;  /* 0x000000ffff087224 */ /* 0x000fce00078e0006 */
.L_x_563:
[----:B------:R-:W0:Y:S01]  /*28f30*/  S2R R12, SR_CgaCtaId ;  /* 0x00000000000c7919 */ /* 0x000e220000008800 */
[----:B------:R-:W-:Y:S01]  /*28f40*/  MOV R11, 0x400 ;  /* 0x00000400000b7802 */ /* 0x000fe20000000f00 */
[----:B------:R-:W1:Y:S03]  /*28f50*/  S2R R14, SR_TID.X ;  /* 0x00000000000e7919 */ /* 0x000e660000002100 */
[----:B0-----:R-:W-:Y:S02]  /*28f60*/  LEA R17, R12, R11, 0x18 ;  /* 0x0000000b0c117211 */ /* 0x001fe400078ec0ff */
[----:B------:R-:W-:Y:S02]  /*28f70*/  SHF.L.U32 R11, R5, 0x1f, RZ ;  /* 0x0000001f050b7819 */ /* 0x000fe400000006ff */
[----:B-1----:R-:W-:Y:S01]  /*28f80*/  LOP3.LUT P1, RZ, R14, 0x7f, RZ, 0xc0, !PT ;  /* 0x0000007f0eff7812 */ /* 0x002fe2000782c0ff */
[----:B------:R-:W-:-:S04]  /*28f90*/  IMAD R12, R8, 0x8, R17 ;  /* 0x00000008080c7824 */ /* 0x000fc800078e0211 */
[----:B------:R-:W0:Y:S02]  /*28fa0*/  SYNCS.PHASECHK.TRANS64.TRYWAIT P0, [R12+URZ+0x20], R11 ;  /* 0x0000200b0c0075a7 */ /* 0x000e24000800017f */
[----:B0-----:R-:W-:Y:S06]  /*28fb0*/  @!P0 BRA `(.L_x_561) ;  /* 0x0000000c00a48947 */ /* 0x001fec0003800000 */
.L_x_580:
[----:B0-----:R-:W0:Y:S01]  /*28fc0*/  @!P1 LDC R11, c[0x0][0x500] ;  /* 0x00014000ff0b9b82 */ /* 0x001e220000000800 */
[----:B------:R-:W-:-:S04]  /*28fd0*/  UPRMT UR6, UR27, 0x9910, URZ ;  /* 0x000099101b067896 */ /* 0x000fc8000800003f */
[----:B------:R-:W-:-:S06]  /*28fe0*/  UISETP.NE.AND UP0, UPT, UR6, 0x2, UPT ;  /* 0x000000020600788c */ /* 0x000fcc000bf05270 */
[----:B------:R-:W-:Y:S01]  /*28ff0*/  PLOP3.LUT P0, PT, PT, PT, UP0, 0x80, 0x0 ;  /* 0x000000000000781c */ /* 0x000fe20003f0f008 */
[----:B0-----:R0:W-:-:S12]  /*29000*/  @!P1 SYNCS.ARRIVE.TRANS64 RZ, [R12+URZ], R11 ;  /* 0x0000000b0cff99a7 */ /* 0x0011d8000800003f */
[----:B------:R-:W-:Y:S05]  /*29010*/  @P0 BRA `(.L_x_562) ;  /* 0x0000000000040947 */ /* 0x000fea0003800000 */
[----:B------:R-:W-:Y:S01]  /*29020*/  BPT.TRAP 0x1 ;  /* 0x000000040000795c */ /* 0x000fe20000300000 */
.L_x_562:
[----:B------:R-:W-:Y:S01]  /*29030*/  R2UR UR7, R8 ;  /* 0x00000000080772ca */ /* 0x000fe200000e0000 */
[----:B------:R-:W-:Y:S01]  /*29040*/  VIADD R3, R3, 0xffffffff ;  /* 0xffffffff03037836 */ /* 0x000fe20000000000 */
[----:B------:R-:W-:Y:S01]  /*29050*/  R2UR UR22, R17 ;  /* 0x00000000111672ca */ /* 0x000fe200000e0000 */
[----:B------:R-:W-:Y:S01]  /*29060*/  UIADD3 UR6, UP0, UR28, 0xf0, URZ ;  /* 0x000000f01c067890 */ /* 0x000fe2000ff1e03f */
[----:B------:R-:W-:Y:S01]  /*29070*/  R2UR UR23, R2 ;  /* 0x00000000021772ca */ /* 0x000fe200000e0000 */
[----:B------:R-:W-:Y:S01]  /*29080*/  UIADD3 UR34, UP1, UR28, 0x1f0, URZ ;  /* 0x000001f01c227890 */ /* 0x000fe2000ff3e03f */
[----:B------:R-:W-:Y:S01]  /*29090*/  R2UR UR9, R12 ;  /* 0x000000000c0972ca */ /* 0x000fe200000e0000 */
[----:B------:R-:W-:Y:S01]  /*290a0*/  UPRMT UR19, URZ, 0x5410, UR18 ;  /* 0x000054103f137896 */ /* 0x000fe20008000012 */
[----:B------:R-:W-:Y:S01]  /*290b0*/  R2UR UR10, R13 ;  /* 0x000000000d0a72ca */ /* 0x000fe200000e0000 */
[----:B------:R-:W-:Y:S01]  /*290c0*/  VIADD R8, R8, 0x1 ;  /* 0x0000000108087836 */ /* 0x000fe20000000000 */
[----:B------:R-:W-:Y:S01]  /*290d0*/  R2UR UR12, R10 ;  /* 0x000000000a0c72ca */ /* 0x000fe200000e0000 */
[----:B------:R-:W-:Y:S01]  /*290e0*/  UPRMT UR32, URZ, 0x5410, UR16 ;  /* 0x000054103f207896 */ /* 0x000fe20008000010 */
[----:B------:R-:W-:Y:S01]  /*290f0*/  R2UR UR26, R4 ;  /* 0x00000000041a72ca */ /* 0x000fe200000e0000 */
[----:B------:R-:W-:Y:S01]  /*29100*/  USHF.L.U32 UR7, UR7, 0xf, URZ ;  /* 0x0000000f07077899 */ /* 0x000fe2000800063f */
[----:B------:R-:W-:Y:S01]  /*29110*/  ISETP.GT.AND P1, PT, R3, 0x1, PT ;  /* 0x000000010300780c */ /* 0x000fe20003f24270 */
[----:B------:R-:W-:Y:S01]  /*29120*/  UIADD3.X UR35, URZ, UR29, URZ, UP1, !UPT ;  /* 0x0000001d3f237290 */ /* 0x000fe20008ffe43f */
[C---:B------:R-:W-:Y:S01]  /*29130*/  ISETP.NE.AND P0, PT, R8.reuse, 0x4, PT ;  /* 0x000000040800780c */ /* 0x040fe20003f05270 */
[----:B------:R-:W-:Y:S01]  /*29140*/  ULEA UR8, UR30, UR7, 0xe ;  /* 0x000000071e087291 */ /* 0x000fe2000f8e703f */
[----:B------:R-:W-:Y:S01]  /*29150*/  VIADD R13, R13, 0x80 ;  /* 0x000000800d0d7836 */ /* 0x000fe20000000000 */
[----:B------:R-:W-:Y:S01]  /*29160*/  ULOP3.LUT UR11, UR7, 0x4000, UR31, 0xf8, !UPT ;  /* 0x00004000070b7892 */ /* 0x000fe2000f8ef81f */
[----:B0-----:R-:W-:Y:S01]  /*29170*/  SEL R12, RZ, 0x1, P0 ;  /* 0x00000001ff0c7807 */ /* 0x001fe20000000000 */
[----:B------:R-:W-:Y:S01]  /*29180*/  UIADD3 UR8, UR22, 0x100, UR8 ;  /* 0x0000010016087890 */ /* 0x000fe2000fffe008 */
[----:B------:R-:W-:Y:S01]  /*29190*/  SEL R8, R8, RZ, P0 ;  /* 0x000000ff08087207 */ /* 0x000fe20000000000 */
[----:B------:R-:W-:Y:S01]  /*291a0*/  UIADD3.X UR7, URZ, UR29, URZ, UP0, !UPT ;  /* 0x0000001d3f077290 */ /* 0x000fe200087fe43f */
[----:B------:R-:W-:Y:S01]  /*291b0*/  LOP3.LUT R5, R5, R12, RZ, 0x3c, !PT ;  /* 0x0000000c05057212 */ /* 0x000fe200078e3cff */
[----:B------:R-:W-:Y:S01]  /*291c0*/  UIADD3 UR22, UR22, 0x20100, UR11 ;  /* 0x0002010016167890 */ /* 0x000fe2000fffe00b */
[----:B------:R-:W-:Y:S01]  /*291d0*/  UMOV UR20, 0x0 ;  /* 0x0000000000147882 */ /* 0x000fe20000000000 */
[----:B------:R-:W-:Y:S01]  /*291e0*/  UMOV UR21, 0x10000000 ;  /* 0x1000000000157882 */ /* 0x000fe20000000000 */
[----:B------:R-:W-:-:S04]  /*291f0*/  UMOV UR11, UR23 ;  /* 0x00000017000b7c82 */ /* 0x000fc80008000000 */
[----:B------:R0:W-:Y:S02]  /*29200*/  UTMALDG.3D.MULTICAST [UR8], [UR6], UR19, desc[UR20] ;  /* 0x00001408060073b4 */ /* 0x0001e40008011813 */
[----:B0-----:R-:W-:Y:S01]  /*29210*/  UMOV UR8, UR22 ;  /* 0x0000001600087c82 */ /* 0x001fe20008000000 */
[----:B------:R-:W-:Y:S02]  /*29220*/  UMOV UR11, UR26 ;  /* 0x0000001a000b7c82 */ /* 0x000fe40008000000 */
[----:B------:R0:W-:Y:S02]  /*29230*/  UTMALDG.3D.MULTICAST [UR8], [UR34], UR32, desc[UR20] ;  /* 0x00001408220073b4 */ /* 0x0001e40008011820 */
[----:B0-----:R-:W-:Y:S05]  /*29240*/  @P1 BRA `(.L_x_563) ;  /* 0xfffffffc00381947 */ /* 0x001fea000383ffff */
.L_x_560:
[----:B------:R-:W-:Y:S05]  /*29250*/  BSYNC B1 ;  /* 0x0000000000017941 */ /* 0x000fea0003800000 */
.L_x_559:
[----:B------:R-:W2:Y:S01]  /*29260*/  LDL.LU R16, [R1+0x458] ;  /* 0x0004580001107983 */ /* 0x000ea20000300800 */
[----:B------:R-:W-:Y:S01]  /*29270*/  LOP3.LUT P2, RZ, R9, 0xff, RZ, 0xc0, !PT ;  /* 0x000000ff09ff7812 */ /* 0x000fe2000784c0ff */
[----:B------:R-:W-:Y:S01]  /*29280*/  IMAD.IADD R6, R7, 0x1, R6 ;  /* 0x0000000107067824 */ /* 0x000fe200078e0206 */
[----:B------:R-:W-:Y:S01]  /*29290*/  ULDC.64 UR6, c[0x0][0x650] ;  /* 0x0001940000067ab9 */ /* 0x000fe20000000a00 */
[----:B------:R-:W3:Y:S01]  /*292a0*/  LDL.LU R14, [R1+0x45c] ;  /* 0x00045c00010e7983 */ /* 0x000ee20000300800 */
[----:B------:R-:W-:Y:S01]  /*292b0*/  BSSY B1, `(.L_x_564) ;  /* 0x000006f000017945 */ /* 0x000fe20003800000 */
[----:B------:R-:W-:Y:S01]  /*292c0*/  IMAD.MOV.U32 R5, RZ, RZ, -0x1 ;  /* 0xffffffffff057424 */ /* 0x000fe200078e00ff */
[----:B------:R-:W-:Y:S01]  /*292d0*/  SHF.R.U32.HI R2, RZ, 0x2, R6 ;  /* 0x00000002ff027819 */ /* 0x000fe20000011606 */
[----:B------:R-:W-:Y:S01]  /*292e0*/  IMAD.MOV.U32 R4, RZ, RZ, -0x1 ;  /* 0xffffffffff047424 */ /* 0x000fe200078e00ff */
[----:B------:R-:W-:Y:S01]  /*292f0*/  ISETP.GT.U32.AND P0, PT, R6, 0x3, PT ;  /* 0x000000030600780c */ /* 0x000fe20003f04070 */
[----:B------:R-:W-:Y:S01]  /*29300*/  IMAD.MOV.U32 R10, RZ, RZ, -0x1 ;  /* 0xffffffffff0a7424 */ /* 0x000fe200078e00ff */
[----:B------:R-:W-:-:S02]  /*29310*/  LOP3.LUT R2, R2, 0x1, RZ, 0xc0, !PT ;  /* 0x0000000102027812 */ /* 0x000fc400078ec0ff */
[C---:B------:R-:W-:Y:S01]  /*29320*/  ISETP.LT.U32.AND P0, PT, R7.reuse, 0x4, P0 ;  /* 0x000000040700780c */ /* 0x040fe20000701070 */
[----:B------:R-:W0:Y:S01]  /*29330*/  @P2 S2R R3, SR_CgaCtaId ;  /* 0x0000000000032919 */ /* 0x000e220000008800 */
[----:B------:R-:W-:Y:S02]  /*29340*/  ISETP.NE.U32.AND P1, PT, R2, 0x1, PT ;  /* 0x000000010200780c */ /* 0x000fe40003f25070 */
[----:B------:R-:W-:Y:S02]  /*29350*/  @P2 MOV R2, 0x400 ;  /* 0x0000040000022802 */ /* 0x000fe40000000f00 */
[----:B------:R-:W-:Y:S02]  /*29360*/  ISETP.GT.U32.AND P1, PT, R7, 0x3, !P1 ;  /* 0x000000030700780c */ /* 0x000fe40004f24070 */
[----:B------:R-:W-:Y:S02]  /*29370*/  LOP3.LUT R6, R6, 0x3, RZ, 0xc0, !PT ;  /* 0x0000000306067812 */ /* 0x000fe400078ec0ff */
[----:B------:R-:W-:-:S02]  /*29380*/  PRMT R9, RZ, 0x7610, R9 ;  /* 0x00007610ff097816 */ /* 0x000fc40000000009 */
[----:B0-----:R-:W-:Y:S02]  /*29390*/  @P2 LEA R2, R3, R2, 0x18 ;  /* 0x0000000203022211 */ /* 0x001fe400078ec0ff */
[----:B------:R-:W-:Y:S02]  /*293a0*/  SEL R3, RZ, 0x1, !P0 ;  /* 0x00000001ff037807 */ /* 0x000fe40004000000 */
[----:B------:R0:W-:Y:S02]  /*293b0*/  @P2 SYNCS.ARRIVE.TRANS64.A1T0 RZ, [R2+URZ+0x58], RZ ;  /* 0x000058ff02ff29a7 */ /* 0x0001e4000810003f */
[----:B0-----:R-:W-:-:S04]  /*293c0*/  SEL R2, RZ, 0x1, !P1 ;  /* 0x00000001ff027807 */ /* 0x001fc80004800000 */
[----:B------:R-:W-:Y:S02]  /*293d0*/  LOP3.LUT R0, R2, R0, R3, 0x96, !PT ;  /* 0x0000000002007212 */ /* 0x000fe400078e9603 */
[----:B------:R-:W-:Y:S02]  /*293e0*/  PRMT R2, RZ, 0x7610, R2 ;  /* 0x00007610ff027816 */ /* 0x000fe40000000002 */
[----:B---3--:R-:W-:-:S04]  /*293f0*/  IADD3 R14, P0, R14, UR24, RZ ;  /* 0x000000180e0e7c10 */ /* 0x008fc8000ff1e0ff */
[----:B--2---:R-:W-:Y:S01]  /*29400*/  IADD3.X R16, R16, UR17, RZ, P0, !PT ;  /* 0x0000001110107c10 */ /* 0x004fe200087fe4ff */
[----:B------:R0:W-:Y:S01]  /*29410*/  STL [R1+0x45c], R14 ;  /* 0x00045c0e01007387 */ /* 0x0001e20000100800 */
[----:B------:R-:W-:-:S03]  /*29420*/  ISETP.GE.U32.AND P0, PT, R14, UR6, PT ;  /* 0x000000060e007c0c */ /* 0x000fc6000bf06070 */
[----:B------:R0:W-:Y:S01]  /*29430*/  STL [R1+0x458], R16 ;  /* 0x0004581001007387 */ /* 0x0001e20000100800 */
[----:B------:R-:W-:-:S13]  /*29440*/  ISETP.GE.U32.AND.EX P0, PT, R16, UR7, PT, P0 ;  /* 0x0000000710007c0c */ /* 0x000fda000bf06100 */
[----:B0-----:R-:W-:Y:S05]  /*29450*/  @P0 BRA `(.L_x_565) ;  /* 0x0000000400500947 */ /* 0x001fea0003800000 */
[----:B------:R-:W0:Y:S01]  /*29460*/  S2R R8, SR_CTAID.X ;  /* 0x0000000000087919 */ /* 0x000e220000002500 */
[----:B------:R-:W-:Y:S01]  /*29470*/  ULDC UR6, c[0x0][0x150] ;  /* 0x0000540000067ab9 */ /* 0x000fe20000000800 */
[----:B------:R-:W1:Y:S01]  /*29480*/  LDC R3, c[0x0][0x144] ;  /* 0x00005100ff037b82 */ /* 0x000e620000000800 */
[----:B------:R-:W-:Y:S01]  /*29490*/  ULDC UR9, c[0x0][0x630] ;  /* 0x00018c0000097ab9 */ /* 0x000fe20000000800 */
[----:B------:R-:W2:Y:S06]  /*294a0*/  S2R R5, SR_CTAID.Y ;  /* 0x0000000000057919 */ /* 0x000eac0000002600 */
[----:B------:R-:W3:Y:S01]  /*294b0*/  LDC R12, c[0x0][0x148] ;  /* 0x00005200ff0c7b82 */ /* 0x000ee20000000800 */
[----:B0-----:R-:W-:-:S02]  /*294c0*/  I2FP.F32.U32 R2, R8 ;  /* 0x0000000800027245 */ /* 0x001fc40000201000 */
[----:B--2---:R-:W-:-:S03]  /*294d0*/  I2FP.F32.U32 R4, R5 ;  /* 0x0000000500047245 */ /* 0x004fc60000201000 */
[----:B------:R-:W-:Y:S01]  /*294e0*/  FMUL R2, R2, UR6 ;  /* 0x0000000602027c20 */ /* 0x000fe20008400000 */
[----:B------:R-:W-:Y:S02]  /*294f0*/  ULDC UR6, c[0x0][0x154] ;  /* 0x0000550000067ab9 */ /* 0x000fe40000000800 */
[----:B------:R-:W-:Y:S01]  /*29500*/  FMUL R10, R4, UR6 ;  /* 0x00000006040a7c20 */ /* 0x000fe20008400000 */
[----:B------:R-:W-:Y:S02]  /*29510*/  ULDC.64 UR6, c[0x0][0x628] ;  /* 0x00018a0000067ab9 */ /* 0x000fe40000000a00 */
[----:B------:R-:W0:Y:S01]  /*29520*/  F2I.U32.TRUNC.NTZ R2, R2 ;  /* 0x0000000200027305 */ /* 0x000e22000020f000 */
[----:B------:R-:W-:-:S04]  /*29530*/  ISETP.NE.U32.AND P0, PT, RZ, UR6, PT ;  /* 0x00000006ff007c0c */ /* 0x000fc8000bf05070 */
[----:B------:R-:W-:-:S03]  /*29540*/  ISETP.NE.AND.EX P0, PT, RZ, UR7, PT, P0 ;  /* 0x00000007ff007c0c */ /* 0x000fc6000bf05300 */
[----:B------:R-:W2:Y:S01]  /*29550*/  F2I.U32.TRUNC.NTZ R10, R10 ;  /* 0x0000000a000a7305 */ /* 0x000ea2000020f000 */
[----:B0-----:R-:W-:Y:S02]  /*29560*/  IMAD.MOV R4, RZ, RZ, -R2 ;  /* 0x000000ffff047224 */ /* 0x001fe400078e0a02 */
[----:B------:R-:W-:Y:S02]  /*29570*/  IMAD.MOV.U32 R2, RZ, RZ, R14 ;  /* 0x000000ffff027224 */ /* 0x000fe400078e000e */
[----:B-1----:R-:W-:Y:S02]  /*29580*/  IMAD R8, R3, R4, R8 ;  /* 0x0000000403087224 */ /* 0x002fe400078e0208 */
[----:B--2---:R-:W-:-:S04]  /*29590*/  IMAD.MOV R3, RZ, RZ, -R10 ;  /* 0x000000ffff037224 */ /* 0x004fc800078e0a0a */
[----:B---3--:R-:W-:Y:S02]  /*295a0*/  @P4 IMAD R8, R12, R3, R5 ;  /* 0x000000030c084224 */ /* 0x008fe400078e0205 */
[----:B------:R-:W-:Y:S01]  /*295b0*/  IMAD.MOV.U32 R3, RZ, RZ, R16 ;  /* 0x000000ffff037224 */ /* 0x000fe200078e0010 */
[----:B------:R-:W-:Y:S06]  /*295c0*/  @!P0 BRA `(.L_x_566) ;  /* 0x0000000000288947 */ /* 0x000fec0003800000 */
[----:B------:R-:W-:Y:S02]  /*295d0*/  ULDC UR8, c[0x0][0x634] ;  /* 0x00018d0000087ab9 */ /* 0x000fe40000000800 */
[----:B------:R-:W-:-:S05]  /*295e0*/  IADD3 R3, P0, R14, UR8, RZ ;  /* 0x000000080e037c10 */ /* 0x000fca000ff1e0ff */
[----:B------:R-:W-:-:S04]  /*295f0*/  IMAD.X R11, RZ, RZ, R16, P0 ;  /* 0x000000ffff0b7224 */ /* 0x000fc800000e0610 */
[----:B------:R-:W-:-:S04]  /*29600*/  IMAD.WIDE.U32 R4, R11, UR6, RZ ;  /* 0x000000060b047c25 */ /* 0x000fc8000f8e00ff */
[----:B------:R-:W-:-:S04]  /*29610*/  IMAD.WIDE.U32 R4, P0, R3, UR7, R4 ;  /* 0x0000000703047c25 */ /* 0x000fc8000f800004 */
[----:B------:R-:W-:-:S04]  /*29620*/  IMAD.WIDE.U32 R2, R3, UR6, RZ ;  /* 0x0000000603027c25 */ /* 0x000fc8000f8e00ff */
[----:B------:R-:W-:Y:S01]  /*29630*/  IMAD.MOV.U32 R2, RZ, RZ, R5 ;  /* 0x000000ffff027224 */ /* 0x000fe200078e0005 */
[----:B------:R-:W-:Y:S01]  /*29640*/  IADD3 RZ, P1, R3, R4, RZ ;  /* 0x0000000403ff7210 */ /* 0x000fe20007f3e0ff */
[----:B------:R-:W-:-:S04]  /*29650*/  IMAD.X R3, RZ, RZ, RZ, P0 ;  /* 0x000000ffff037224 */ /* 0x000fc800000e06ff */
[----:B------:R-:W-:-:S08]  /*29660*/  IMAD.WIDE.U32.X R2, R11, UR7, R2, P1 ;  /* 0x000000070b027c25 */ /* 0x000fd000088e0402 */
.L_x_566:
[--C-:B------:R-:W-:Y:S01]  /*29670*/  SHF.R.U64 R10, R2, UR9, R3.reuse ;  /* 0x00000009020a7c19 */ /* 0x100fe20008001203 */
[----:B------:R-:W-:Y:S01]  /*29680*/  ULDC.64 UR6, c[0x0][0x620] ;  /* 0x0001880000067ab9 */ /* 0x000fe20000000a00 */
[----:B------:R-:W-:Y:S01]  /*29690*/  SHF.R.U32.HI R2, RZ, UR9, R3 ;  /* 0x00000009ff027c19 */ /* 0x000fe20008011603 */
[----:B------:R-:W-:Y:S01]  /*296a0*/  IMAD.MOV.U32 R3, RZ, RZ, R16 ;  /* 0x000000ffff037224 */ /* 0x000fe200078e0010 */
[----:B------:R-:W-:Y:S01]  /*296b0*/  IADD3 R11, P0, RZ, -R10, RZ ;  /* 0x8000000aff0b7210 */ /* 0x000fe20007f1e0ff */
[----:B------:R-:W-:-:S04]  /*296c0*/  ULDC.64 UR8, c[0x0][0x640] ;  /* 0x0001900000087ab9 */ /* 0x000fc80000000a00 */
[----:B------:R-:W-:Y:S01]  /*296d0*/  IMAD.X R2, RZ, RZ, ~R2, P0 ;  /* 0x000000ffff027224 */ /* 0x000fe200000e0e02 */
[----:B------:R-:W-:-:S03]  /*296e0*/  ISETP.NE.U32.AND P0, PT, RZ, UR8, PT ;  /* 0x00000008ff007c0c */ /* 0x000fc6000bf05070 */
[----:B------:R-:W-:Y:S01]  /*296f0*/  IMAD R2, R2, UR6, RZ ;  /* 0x0000000602027c24 */ /* 0x000fe2000f8e02ff */
[----:B------:R-:W-:-:S03]  /*29700*/  ISETP.NE.AND.EX P0, PT, RZ, UR9, PT, P0 ;  /* 0x00000009ff007c0c */ /* 0x000fc6000bf05300 */
[----:B------:R-:W-:Y:S02]  /*29710*/  IMAD R5, R11, UR7, R2 ;  /* 0x000000070b057c24 */ /* 0x000fe4000f8e0202 */
[----:B------:R-:W-:-:S04]  /*29720*/  IMAD.MOV.U32 R2, RZ, RZ, R14 ;  /* 0x000000ffff027224 */ /* 0x000fc800078e000e */
[----:B------:R-:W-:Y:S01]  /*29730*/  IMAD.WIDE.U32 R2, R11, UR6, R2 ;  /* 0x000000060b027c25 */ /* 0x000fe2000f8e0002 */
[----:B------:R-:W-:-:S03]  /*29740*/  ULDC UR6, c[0x0][0x618] ;  /* 0x0001860000067ab9 */ /* 0x000fc60000000800 */
[----:B------:R-:W-:-:S05]  /*29750*/  IMAD.IADD R3, R3, 0x1, R5 ;  /* 0x0000000103037824 */ /* 0x000fca00078e0205 */
[--C-:B------:R-:W-:Y:S02]  /*29760*/  SHF.R.U64 R11, R2, UR6, R3.reuse ;  /* 0x00000006020b7c19 */ /* 0x100fe40008001203 */
[----:B------:R-:W-:Y:S01]  /*29770*/  SHF.R.U32.HI R2, RZ, UR6, R3 ;  /* 0x00000006ff027c19 */ /* 0x000fe20008011603 */
[----:B------:R-:W-:-:S03]  /*29780*/  ULDC UR6, c[0x0][0x608] ;  /* 0x0001820000067ab9 */ /* 0x000fc60000000800 */
[--C-:B------:R-:W-:Y:S02]  /*29790*/  SHF.R.U64 R12, R11, UR6, R2.reuse ;  /* 0x000000060b0c7c19 */ /* 0x100fe40008001202 */
[----:B------:R-:W-:Y:S01]  /*297a0*/  SHF.R.U32.HI R3, RZ, UR6, R2 ;  /* 0x00000006ff037c19 */ /* 0x000fe20008011602 */
[----:B------:R-:W-:-:S03]  /*297b0*/  ULDC UR6, c[0x0][0x658] ;  /* 0x0001960000067ab9 */ /* 0x000fc60000000800 */
[--C-:B------:R-:W-:Y:S02]  /*297c0*/  SHF.R.U64 R13, R12, UR6, R3.reuse ;  /* 0x000000060c0d7c19 */ /* 0x100fe40008001203 */
[----:B------:R-:W-:-:S03]  /*297d0*/  SHF.R.U32.HI R14, RZ, UR6, R3 ;  /* 0x00000006ff0e7c19 */ /* 0x000fc60008011603 */
[----:B------:R-:W-:Y:S02]  /*297e0*/  IMAD.MOV.U32 R2, RZ, RZ, R13 ;  /* 0x000000ffff027224 */ /* 0x000fe400078e000d */
        /* <DEDUP_REMOVED lines=12> */
.L_x_567:
[----:B------:R-:W-:Y:S01]  /*298b0*/  ULDC UR6, c[0x0][0x648] ;  /* 0x0001920000067ab9 */ /* 0x000fe20000000800 */
[----:B------:R-:W-:Y:S02]  /*298c0*/  LOP3.LUT R12, R12, UR15, RZ, 0xc0, !PT ;  /* 0x0000000f0c0c7c12 */ /* 0x000fe4000f8ec0ff */
[----:B------:R-:W-:Y:S01]  /*298d0*/  SHF.R.U64 R3, R2, UR6, R3 ;  /* 0x0000000602037c19 */ /* 0x000fe20008001203 */
[----:B------:R-:W-:-:S04]  /*298e0*/  ULDC UR6, c[0x0][0x638] ;  /* 0x00018e0000067ab9 */ /* 0x000fc80000000800 */
[----:B------:R-:W-:Y:S02]  /*298f0*/  IMAD.MOV R2, RZ, RZ, -R3 ;  /* 0x000000ffff027224 */ /* 0x000fe400078e0a03 */
[----:B------:R-:W-:Y:S02]  /*29900*/  IMAD R5, R3, UR5, R12 ;  /* 0x0000000503057c24 */ /* 0x000fe4000f8e020c */
[----:B------:R-:W-:Y:S01]  /*29910*/  IMAD R13, R2, UR6, R13 ;  /* 0x00000006020d7c24 */ /* 0x000fe2000f8e020d */
[----:B------:R-:W-:Y:S01]  /*29920*/  ULDC UR6, c[0x0][0x610] ;  /* 0x0001840000067ab9 */ /* 0x000fe20000000800 */
[----:B------:R-:W-:Y:S01]  /*29930*/  LOP3.LUT R2, R11, UR4, RZ, 0xc0, !PT ;  /* 0x000000040b027c12 */ /* 0x000fe2000f8ec0ff */
[----:B------:R-:W-:Y:S01]  /*29940*/  IMAD R8, R5, UR6, R8 ;  /* 0x0000000605087c24 */ /* 0x000fe2000f8e0208 */
[----:B------:R-:W-:-:S03]  /*29950*/  ULDC UR6, c[0x0][0x600] ;  /* 0x0001800000067ab9 */ /* 0x000fc60000000800 */
[----:B------:R-:W-:Y:S02]  /*29960*/  IMAD R13, R13, UR6, R2 ;  /* 0x000000060d0d7c24 */ /* 0x000fe4000f8e0202 */
[----:B------:R-:W-:-:S03]  /*29970*/  IMAD.MOV.U32 R2, RZ, RZ, 0x1 ;  /* 0x00000001ff027424 */ /* 0x000fc600078e00ff */
[----:B------:R-:W-:Y:S02]  /*29980*/  SEL R4, R13, R8, !P4 ;  /* 0x000000080d047207 */ /* 0x000fe40006000000 */
[----:B------:R-:W-:-:S07]  /*29990*/  SEL R5, R8, R13, !P4 ;  /* 0x0000000d08057207 */ /* 0x000fce0006000000 */
.L_x_565:
[----:B------:R-:W-:Y:S05]  /*299a0*/  BSYNC B1 ;  /* 0x0000000000017941 */ /* 0x000fea0003800000 */
.L_x_564:
[----:B------:R-:W-:-:S13]  /*299b0*/  LOP3.LUT P0, RZ, R2, 0xff, RZ, 0xc0, !PT ;  /* 0x000000ff02ff7812 */ /* 0x000fda000780c0ff */
[----:B------:R-:W-:Y:S05]  /*299c0*/  @P0 BRA `(.L_x_568) ;  /* 0xfffffff400200947 */ /* 0x000fea000383ffff */
[----:B------:R-:W-:Y:S05]  /*299d0*/  BSYNC B0 ;  /* 0x0000000000007941 */ /* 0x000fea0003800000 */
.L_x_557:
[----:B------:R-:W-:-:S03]  /*299e0*/  UMOV UR6, 0xffffffff ;  /* 0xffffffff00067882 */ /* 0x000fc60000000000 */
[----:B------:R-:W-:Y:S05]  /*299f0*/  BRA.DIV UR6, `(.L_x_569) ;  /* 0x0000000606287947 */ /* 0x000fea000b800000 */
[----:B------:R-:W-:-:S13]  /*29a00*/  ELECT P0, URZ, PT ;  /* 0x00000000003f782f */ /* 0x000fda0003800000 */
.L_x_583:
[----:B------:R-:W-:Y:S04]  /*29a10*/  BSSY B0, `(.L_x_570) ;  /* 0x000002c000007945 */ /* 0x000fe80003800000 */
[----:B------:R-:W-:Y:S05]  /*29a20*/  @!P0 BRA `(.L_x_571) ;  /* 0x0000000000a88947 */ /* 0x000fea0003800000 */
[----:B------:R-:W-:-:S04]  /*29a30*/  ULOP3.LUT UR6, UR13, 0x2, URZ, 0xfc, !UPT ;  /* 0x000000020d067892 */ /* 0x000fc8000f8efc3f */
[----:B------:R-:W-:-:S06]  /*29a40*/  UISETP.NE.AND UP0, UPT, UR6, 0x3, UPT ;  /* 0x000000030600788c */ /* 0x000fcc000bf05270 */
[----:B------:R-:W-:-:S13]  /*29a50*/  PLOP3.LUT P0, PT, PT, PT, UP0, 0x80, 0x0 ;  /* 0x000000000000781c */ /* 0x000fda0003f0f008 */
[----:B------:R-:W-:Y:S05]  /*29a60*/  @!P0 BRA `(.L_x_572) ;  /* 0x0000000000048947 */ /* 0x000fea0003800000 */
[----:B------:R-:W-:Y:S01]  /*29a70*/  BPT.TRAP 0x1 ;  /* 0x000000040000795c */ /* 0x000fe20000300000 */
.L_x_572:
[----:B------:R-:W0:Y:S01]  /*29a80*/  S2R R3, SR_CgaCtaId ;  /* 0x0000000000037919 */ /* 0x000e220000008800 */
[----:B------:R-:W-:-:S04]  /*29a90*/  MOV R2, 0x400 ;  /* 0x0000040000027802 */ /* 0x000fc80000000f00 */
[----:B0-----:R-:W-:Y:S02]  /*29aa0*/  LEA R3, R3, R2, 0x18 ;  /* 0x0000000203037211 */ /* 0x001fe400078ec0ff */
[----:B------:R-:W-:-:S03]  /*29ab0*/  SHF.L.U32 R2, R0, 0x1f, RZ ;  /* 0x0000001f00027819 */ /* 0x000fc600000006ff */
[----:B------:R-:W-:-:S04]  /*29ac0*/  VIADD R3, R3, 0x20 ;  /* 0x0000002003037836 */ /* 0x000fc80000000000 */
[----:B------:R-:W-:-:S04]  /*29ad0*/  IMAD R5, R6, 0x8, R3 ;  /* 0x0000000806057824 */ /* 0x000fc800078e0203 */
[----:B------:R-:W0:Y:S02]  /*29ae0*/  SYNCS.PHASECHK.TRANS64.TRYWAIT P0, [R5+URZ], R2 ;  /* 0x00000002050075a7 */ /* 0x000e24000800017f */
[----:B0-----:R-:W-:Y:S05]  /*29af0*/  @!P0 BRA `(.L_x_573) ;  /* 0x0000000400088947 */ /* 0x001fea0003800000 */
.L_x_584:
[----:B------:R-:W-:-:S05]  /*29b00*/  VIADD R6, R6, 0x1 ;  /* 0x0000000106067836 */ /* 0x000fca0000000000 */
[----:B------:R-:W-:-:S04]  /*29b10*/  ISETP.NE.AND P0, PT, R6, 0x4, PT ;  /* 0x000000040600780c */ /* 0x000fc80003f05270 */
[----:B0-----:R-:W-:Y:S02]  /*29b20*/  SEL R5, RZ, 0x1, P0 ;  /* 0x00000001ff057807 */ /* 0x001fe40000000000 */
[----:B------:R-:W-:Y:S02]  /*29b30*/  SEL R6, R6, RZ, P0 ;  /* 0x000000ff06067207 */ /* 0x000fe40000000000 */
[----:B------:R-:W-:-:S03]  /*29b40*/  LOP3.LUT R5, R0, R5, RZ, 0x3c, !PT ;  /* 0x0000000500057212 */ /* 0x000fc600078e3cff */
[----:B------:R-:W-:Y:S01]  /*29b50*/  IMAD R7, R6, 0x8, R3 ;  /* 0x0000000806077824 */ /* 0x000fe200078e0203 */
[----:B------:R-:W-:-:S04]  /*29b60*/  SHF.L.U32 R0, R5, 0x1f, RZ ;  /* 0x0000001f05007819 */ /* 0x000fc800000006ff */
[----:B------:R-:W0:Y:S02]  /*29b70*/  SYNCS.PHASECHK.TRANS64.TRYWAIT P0, [R7+URZ], R0 ;  /* 0x00000000070075a7 */ /* 0x000e24000800017f */
[----:B0-----:R-:W-:Y:S05]  /*29b80*/  @!P0 BRA `(.L_x_574) ;  /* 0x0000000000f88947 */ /* 0x001fea0003800000 */
.L_x_585:
[----:B0-----:R-:W-:-:S05]  /*29b90*/  VIADD R0, R6, 0x1 ;  /* 0x0000000106007836 */ /* 0x001fca0000000000 */
[----:B------:R-:W-:-:S04]  /*29ba0*/  ISETP.NE.AND P0, PT, R0, 0x4, PT ;  /* 0x000000040000780c */ /* 0x000fc80003f05270 */
[----:B------:R-:W-:Y:S02]  /*29bb0*/  SEL R2, RZ, 0x1, P0 ;  /* 0x00000001ff027807 */ /* 0x000fe40000000000 */
[----:B------:R-:W-:Y:S02]  /*29bc0*/  SEL R4, R0, RZ, P0 ;  /* 0x000000ff00047207 */ /* 0x000fe40000000000 */
[----:B------:R-:W-:-:S03]  /*29bd0*/  LOP3.LUT R5, R5, R2, RZ, 0x3c, !PT ;  /* 0x0000000205057212 */ /* 0x000fc600078e3cff */
[----:B------:R-:W-:Y:S01]  /*29be0*/  IMAD R7, R4, 0x8, R3 ;  /* 0x0000000804077824 */ /* 0x000fe200078e0203 */
[----:B------:R-:W-:-:S04]  /*29bf0*/  SHF.L.U32 R0, R5, 0x1f, RZ ;  /* 0x0000001f05007819 */ /* 0x000fc800000006ff */
[----:B------:R-:W0:Y:S02]  /*29c00*/  SYNCS.PHASECHK.TRANS64.TRYWAIT P0, [R7+URZ], R0 ;  /* 0x00000000070075a7 */ /* 0x000e24000800017f */
[----:B0-----:R-:W-:Y:S05]  /*29c10*/  @!P0 BRA `(.L_x_575) ;  /* 0x0000000000e88947 */ /* 0x001fea0003800000 */
.L_x_586:
[----:B0-----:R-:W-:-:S05]  /*29c20*/  VIADD R0, R4, 0x1 ;  /* 0x0000000104007836 */ /* 0x001fca0000000000 */
[----:B------:R-:W-:-:S04]  /*29c30*/  ISETP.NE.AND P0, PT, R0, 0x4, PT ;  /* 0x000000040000780c */ /* 0x000fc80003f05270 */
[----:B------:R-:W-:Y:S02]  /*29c40*/  SEL R2, RZ, 0x1, P0 ;  /* 0x00000001ff027807 */ /* 0x000fe40000000000 */
[----:B------:R-:W-:Y:S02]  /*29c50*/  SEL R0, R0, RZ, P0 ;  /* 0x000000ff00007207 */ /* 0x000fe40000000000 */
[----:B------:R-:W-:-:S03]  /*29c60*/  LOP3.LUT R2, R5, R2, RZ, 0x3c, !PT ;  /* 0x0000000205027212 */ /* 0x000fc600078e3cff */
[----:B------:R-:W-:Y:S01]  /*29c70*/  IMAD R3, R0, 0x8, R3 ;  /* 0x0000000800037824 */ /* 0x000fe200078e0203 */
[----:B------:R-:W-:-:S07]  /*29c80*/  SHF.L.U32 R0, R2, 0x1f, RZ ;  /* 0x0000001f02007819 */ /* 0x000fce00000006ff */
.L_x_576:
[----:B0-----:R0:W1:Y:S02]  /*29c90*/  SYNCS.PHASECHK.TRANS64.TRYWAIT P0, [R3+URZ], R0 ;  /* 0x00000000030075a7 */ /* 0x001064000800017f */
[----:B-1----:R-:W-:Y:S05]  /*29ca0*/  @!P0 NANOSLEEP.SYNCS 0x989680 ;  /* 0x009896800000895d */ /* 0x002fea0003900000 */
[----:B------:R-:W1:Y:S02]  /*29cb0*/  @!P0 SYNCS.PHASECHK.TRANS64 P0, [R3+URZ], R0 ;  /* 0x00000000030085a7 */ /* 0x000e64000800007f */
[----:B-1----:R-:W-:Y:S05]  /*29cc0*/  @!P0 BRA `(.L_x_576) ;  /* 0xfffffffc00f08947 */ /* 0x002fea000383ffff */
.L_x_571:
[----:B------:R-:W-:Y:S05]  /*29cd0*/  BSYNC B0 ;  /* 0x0000000000007941 */ /* 0x000fea0003800000 */
.L_x_570:
[----:B------:R-:W-:Y:S05]  /*29ce0*/  EXIT ;  /* 0x000000000000794d */ /* 0x000fea0003800000 */
.L_x_21:
[----:B--2---:R-:W-:-:S04]  /*29cf0*/  IMAD.U32 R3, RZ, RZ, UR6 ;  /* 0x00000006ff037e24 */ /* 0x004fc8000f8e00ff */
[----:B------:R2:W3:Y:S03]  /*29d00*/  SYNCS.PHASECHK.TRANS64.TRYWAIT P0, [R3+URZ], R0 ;  /* 0x00000000030075a7 */ /* 0x0004e6000800017f */
[----:B---3--:R-:W-:Y:S05]  /*29d10*/  @!P0 NANOSLEEP.SYNCS 0x989680 ;  /* 0x009896800000895d */ /* 0x008fea0003900000 */
[----:B------:R-:W3:Y:S02]  /*29d20*/  @!P0 SYNCS.PHASECHK.TRANS64 P0, [R3+URZ], R0 ;  /* 0x00000000030085a7 */ /* 0x000ee4000800007f */
[----:B---3--:R-:W-:Y:S05]  /*29d30*/  @!P0 BRA `(.L_x_21) ;  /* 0xfffffffc00ec8947 */ /* 0x008fea000383ffff */
[----:B------:R-:W-:Y:S05]  /*29d40*/  BRA `(.L_x_20) ;  /* 0xfffffd9000247947 */ /* 0x000fea000383ffff */
.L_x_27:
[----:B-----5:R2:W-:Y:S02]  /*29d50*/  STL [R1+0x470], R2 ;  /* 0x0004700201007387 */ /* 0x0205e40000100800 */
[----:B--2---:R-:W-:-:S04]  /*29d60*/  IMAD.U32 R2, RZ, RZ, UR16 ;  /* 0x00000010ff027e24 */ /* 0x004fc8000f8e00ff */
[----:B------:R2:W3:Y:S03]  /*29d70*/  SYNCS.PHASECHK.TRANS64.TRYWAIT P0, [R2+URZ], R0 ;  /* 0x00000000020075a7 */ /* 0x0004e6000800017f */
[----:B---3--:R-:W-:Y:S05]  /*29d80*/  @!P0 NANOSLEEP.SYNCS 0x989680 ;  /* 0x009896800000895d */ /* 0x008fea0003900000 */
[----:B------:R2:W3:Y:S02]  /*29d90*/  @!P0 SYNCS.PHASECHK.TRANS64 P0, [R2+URZ], R0 ;  /* 0x00000000020085a7 */ /* 0x0004e4000800007f */
[----:B--2---:R2:W5:Y:S02]  /*29da0*/  LDL.LU R2, [R1+0x470] ;  /* 0x0004700001027983 */ /* 0x0045640000300800 */
[----:B--23--:R-:W-:Y:S05]  /*29db0*/  @!P0 BRA `(.L_x_27) ;  /* 0xfffffffc00e48947 */ /* 0x00cfea000383ffff */
[----:B------:R-:W-:Y:S05]  /*29dc0*/  BRA `(.L_x_26) ;  /* 0xfffffdf000d87947 */ /* 0x000fea000383ffff */
.L_x_558:
[----:B------:R-:W-:Y:S01]  /*29dd0*/  BSSY B1, `(.L_x_577) ;  /* 0x0000006000017945 */ /* 0x000fe20003800000 */
[----:B------:R-:W-:-:S07]  /*29de0*/  IMAD.MOV.U32 R2, RZ, RZ, -0x1 ;  /* 0xffffffffff027424 */ /* 0x000fce00078e00ff */
[----:B------:R-:W-:Y:S05]  /*29df0*/  WARPSYNC.COLLECTIVE R2, `(.L_x_578) ;  /* 0x00000000020c7348 */ /* 0x000fea0003c00000 */
[----:B------:R-:W-:Y:S02]  /*29e00*/  ELECT P0, UR62, PT ;  /* 0x00000000003e782f */ /* 0x000fe40003800000 */
[----:B------:R-:W-:Y:S01]  /*29e10*/  MOV R2, UR62 ;  /* 0x0000003e00027c02 */ /* 0x000fe20008000f00 */
[----:B------:R-:W-:Y:S10]  /*29e20*/  ENDCOLLECTIVE ;  /* 0x000000000000791b */ /* 0x000ff40003800000 */
.L_x_578:
[----:B------:R-:W-:Y:S05]  /*29e30*/  BSYNC B1 ;  /* 0x0000000000017941 */ /* 0x000fea0003800000 */
.L_x_577:
[----:B------:R-:W-:Y:S05]  /*29e40*/  BRA `(.L_x_579) ;  /* 0xfffffff0000c7947 */ /* 0x000fea000383ffff */
.L_x_561:
[----:B0-----:R0:W1:Y:S02]  /*29e50*/  SYNCS.PHASECHK.TRANS64.TRYWAIT P0, [R12+URZ+0x20], R11 ;  /* 0x0000200b0c0075a7 */ /* 0x001064000800017f */
[----:B-1----:R-:W-:Y:S05]  /*29e60*/  @!P0 NANOSLEEP.SYNCS 0x989680 ;  /* 0x009896800000895d */ /* 0x002fea0003900000 */
[----:B------:R-:W1:Y:S02]  /*29e70*/  @!P0 SYNCS.PHASECHK.TRANS64 P0, [R12+URZ+0x20], R11 ;  /* 0x0000200b0c0085a7 */ /* 0x000e64000800007f */
[----:B-1----:R-:W-:Y:S05]  /*29e80*/  @!P0 BRA `(.L_x_561) ;  /* 0xfffffffc00f08947 */ /* 0x002fea000383ffff */
[----:B------:R-:W-:Y:S05]  /*29e90*/  BRA `(.L_x_580) ;  /* 0xfffffff000487947 */ /* 0x000fea000383ffff */
.L_x_569:
[----:B------:R-:W-:Y:S01]  /*29ea0*/  BSSY B0, `(.L_x_581) ;  /* 0x0000006000007945 */ /* 0x000fe20003800000 */
[----:B------:R-:W-:-:S07]  /*29eb0*/  IMAD.MOV.U32 R2, RZ, RZ, -0x1 ;  /* 0xffffffffff027424 */ /* 0x000fce00078e00ff */
[----:B------:R-:W-:Y:S05]  /*29ec0*/  WARPSYNC.COLLECTIVE R2, `(.L_x_582) ;  /* 0x00000000020c7348 */ /* 0x000fea0003c00000 */
[----:B------:R-:W-:Y:S02]  /*29ed0*/  ELECT P0, UR62, PT ;  /* 0x00000000003e782f */ /* 0x000fe40003800000 */
[----:B------:R-:W-:Y:S01]  /*29ee0*/  MOV R2, UR62 ;  /* 0x0000003e00027c02 */ /* 0x000fe20008000f00 */
[----:B------:R-:W-:Y:S10]  /*29ef0*/  ENDCOLLECTIVE ;  /* 0x000000000000791b */ /* 0x000ff40003800000 */
.L_x_582:
[----:B------:R-:W-:Y:S05]  /*29f00*/  BSYNC B0 ;  /* 0x0000000000007941 */ /* 0x000fea0003800000 */
.L_x_581:
[----:B------:R-:W-:Y:S05]  /*29f10*/  BRA `(.L_x_583) ;  /* 0xfffffff800bc7947 */ /* 0x000fea000383ffff */
.L_x_573:
[----:B0-----:R0:W1:Y:S02]  /*29f20*/  SYNCS.PHASECHK.TRANS64.TRYWAIT P0, [R5+URZ], R2 ;  /* 0x00000002050075a7 */ /* 0x001064000800017f */
[----:B-1----:R-:W-:Y:S05]  /*29f30*/  @!P0 NANOSLEEP.SYNCS 0x989680 ;  /* 0x009896800000895d */ /* 0x002fea0003900000 */
[----:B------:R-:W1:Y:S02]  /*29f40*/  @!P0 SYNCS.PHASECHK.TRANS64 P0, [R5+URZ], R2 ;  /* 0x00000002050085a7 */ /* 0x000e64000800007f */
[----:B-1----:R-:W-:Y:S05]  /*29f50*/  @!P0 BRA `(.L_x_573) ;  /* 0xfffffffc00f08947 */ /* 0x002fea000383ffff */
[----:B------:R-:W-:Y:S05]  /*29f60*/  BRA `(.L_x_584) ;  /* 0xfffffff800e47947 */ /* 0x000fea000383ffff */
.L_x_574:
[----:B0-----:R0:W1:Y:S02]  /*29f70*/  SYNCS.PHASECHK.TRANS64.TRYWAIT P0, [R7+URZ], R0 ;  /* 0x00000000070075a7 */ /* 0x001064000800017f */
[----:B-1----:R-:W-:Y:S05]  /*29f80*/  @!P0 NANOSLEEP.SYNCS 0x989680 ;  /* 0x009896800000895d */ /* 0x002fea0003900000 */
[----:B------:R-:W1:Y:S02]  /*29f90*/  @!P0 SYNCS.PHASECHK.TRANS64 P0, [R7+URZ], R0 ;  /* 0x00000000070085a7 */ /* 0x000e64000800007f */
[----:B-1----:R-:W-:Y:S05]  /*29fa0*/  @!P0 BRA `(.L_x_574) ;  /* 0xfffffffc00f08947 */ /* 0x002fea000383ffff */
[----:B------:R-:W-:Y:S05]  /*29fb0*/  BRA `(.L_x_585) ;  /* 0xfffffff800f47947 */ /* 0x000fea000383ffff */
.L_x_575:
[----:B0-----:R0:W1:Y:S02]  /*29fc0*/  SYNCS.PHASECHK.TRANS64.TRYWAIT P0, [R7+URZ], R0 ;  /* 0x00000000070075a7 */ /* 0x001064000800017f */
[----:B-1----:R-:W-:Y:S05]  /*29fd0*/  @!P0 NANOSLEEP.SYNCS 0x989680 ;  /* 0x009896800000895d */ /* 0x002fea0003900000 */
[----:B------:R-:W1:Y:S02]  /*29fe0*/  @!P0 SYNCS.PHASECHK.TRANS64 P0, [R7+URZ], R0 ;  /* 0x00000000070085a7 */ /* 0x000e64000800007f */
[----:B-1----:R-:W-:Y:S05]  /*29ff0*/  @!P0 BRA `(.L_x_575) ;  /* 0xfffffffc00f08947 */ /* 0x002fea000383ffff */
[----:B------:R-:W-:Y:S05]  /*2a000*/  BRA `(.L_x_586) ;  /* 0xfffffffc00047947 */ /* 0x000fea000383ffff */
.L_x_587:
[----:B------:R-:W-:-:S00]  /*2a010*/  BRA `(.L_x_587) ;  /* 0xfffffffc00fc7947 */ /* 0x000fc0000383ffff */
[----:B------:R-:W-:-:S00]  /*2a020*/  NOP ;  /* 0x0000000000007918 */ /* 0x000fc00000000000 */
        /* <DEDUP_REMOVED lines=13> */
.L_x_588:


//--------------------- .nv.shared._ZN7cutlass13device_kernelINS_4gemm6kernel13GemmUniversalIN4cute5tupleIJiiiiEEENS1_10collective13CollectiveMmaINS1_37MainloopSm90TmaGmmaWarpSpecializedFP8ILi4ENS5_IJNS4_1CILi2EEESB_NSA_ILi1EEEEEENS1_35KernelTmaWarpSpecializedCooperativeEEENS5_IJNSA_ILi256EEESG_NSA_ILi128EEEEEENS_12float_e4m3_tENS5_IJlSC_lEEESJ_SK_NS4_8TiledMMAINS4_8MMA_AtomIJNS4_4SM904GMMA31MMA_64x256x32_F32E4M3E4M3_SS_TNILNSO_7ScaleInE1ELSQ_1EEEEEENS4_6LayoutINS5_IJSB_SC_SC_EEENS5_IJSC_NSA_ILi0EEESV_EEEEENS5_IJNS4_10UnderscoreESY_SY_EEEEENS4_23SM90_TMA_LOAD_MULTICASTENS4_14ComposedLayoutINS4_7SwizzleILi3ELi4ELi3EEENS4_18smem_ptr_flag_bitsILi8EEENST_INS5_IJNSA_ILi8EEESH_EEENS5_IJSH_SC_EEEEEEEvNS4_8identityES11_S1B_vS1C_EENS_8epilogue10collective6detail29Sm90TmaWarpSpecializedAdapterINS1F_15DefaultEpilogueISJ_SK_SK_NS1E_6thread17LinearCombinationISJ_Li1EffLNS1J_9ScaleType4KindE0ELNS_15FloatRoundStyleE2ESJ_EENS1_15EpilogueDefaultEEEEEvvEEEEvNT_6ParamsE --------------------------
	.section	.nv.shared._ZN7cutlass13device_kernelINS_4gemm6kernel13GemmUniversalIN4cute5tupleIJiiiiEEENS1_10collective13CollectiveMmaINS1_37MainloopSm90TmaGmmaWarpSpecializedFP8ILi4ENS5_IJNS4_1CILi2EEESB_NSA_ILi1EEEEEENS1_35KernelTmaWarpSpecializedCooperativeEEENS5_IJNSA_ILi256EEESG_NSA_ILi128EEEEEENS_12float_e4m3_tENS5_IJlSC_lEEESJ_SK_NS4_8TiledMMAINS4_8MMA_AtomIJNS4_4SM904GMMA31MMA_64x256x32_F32E4M3E4M3_SS_TNILNSO_7ScaleInE1ELSQ_1EEEEEENS4_6LayoutINS5_IJSB_SC_SC_EEENS5_IJSC_NSA_ILi0EEESV_EEEEENS5_IJNS4_10UnderscoreESY_SY_EEEEENS4_23SM90_TMA_LOAD_MULTICASTENS4_14ComposedLayoutINS4_7SwizzleILi3ELi4ELi3EEENS4_18smem_ptr_flag_bitsILi8EEENST_INS5_IJNSA_ILi8EEESH_EEENS5_IJSH_SC_EEEEEEEvNS4_8identityES11_S1B_vS1C_EENS_8epilogue10collective6detail29Sm90TmaWarpSpecializedAdapterINS1F_15DefaultEpilogueISJ_SK_SK_NS1E_6thread17LinearCombinationISJ_Li1EffLNS1J_9ScaleType4KindE0ELNS_15FloatRoundStyleE2ESJ_EENS1_15EpilogueDefaultEEEEEvvEEEEvNT_6ParamsE,"aw",@nobits
	.sectionflags	@""
	.align	16
	.zero		1024


//--------------------- .nv.shared.reserved.0     --------------------------
	.section	.nv.shared.reserved.0,"aw",@nobits
	.weak		__nv_reservedSMEM_offset_0_alias
	.size		__nv_reservedSMEM_offset_0_alias, 0, 0
	.other		__nv_reservedSMEM_offset_0_alias,@"STO_CUDA_RESERVED_SHARED STV_DEFAULT"
__nv_reservedSMEM_offset_0_alias:
	.zero		0


//--------------------- .nv.global                --------------------------
	.section	.nv.global,"aw",@nobits
.nv.global:
	.type		_ZN39_INTERNAL_10cf809f_4_k_cu_516075e0_55344cute1_E,@object
	.size		_ZN39_INTERNAL_10cf809f_4_k_cu_516075e0_55344cute1_E,(_ZN39_INTERNAL_10cf809f_4_k_cu_516075e0_55344cuda3std3__45__cpo6cbeginE - _ZN39_INTERNAL_10cf809f_4_k_cu_516075e0_55344cute1_E)
_ZN39_INTERNAL_10cf809f_4_k_cu_516075e0_55344cute1_E:
	.zero		1
	.type		_ZN39_INTERNAL_10cf809f_4_k_cu_516075e0_55344cuda3std3__45__cpo6cbeginE,@object
	.size		_ZN39_INTERNAL_10cf809f_4_k_cu_516075e0_55344cuda3std3__45__cpo6cbeginE,(_ZN39_INTERNAL_10cf809f_4_k_cu_516075e0_55344cuda3std3__48in_placeE - _ZN39_INTERNAL_10cf809f_4_k_cu_516075e0_55344cuda3std3__45__cpo6cbeginE)
_ZN39_INTERNAL_10cf809f_4_k_cu_516075e0_55344cuda3std3__45__cpo6cbeginE:
	.zero		1
	.type		_ZN39_INTERNAL_10cf809f_4_k_cu_516075e0_55344cuda3std3__48in_placeE,@object
	.size		_ZN39_INTERNAL_10cf809f_4_k_cu_516075e0_55344cuda3std3__48in_placeE,(_ZN39_INTERNAL_10cf809f_4_k_cu_516075e0_55344cuda3std6ranges3__45__cpo9iter_moveE - _ZN39_INTERNAL_10cf809f_4_k_cu_516075e0_55344cuda3std3__48in_placeE)
_ZN39_INTERNAL_10cf809f_4_k_cu_516075e0_55344cuda3std3__48in_placeE:
	.zero		1
	.type		_ZN39_INTERNAL_10cf809f_4_k_cu_516075e0_55344cuda3std6ranges3__45__cpo9iter_moveE,@object
	.size		_ZN39_INTERNAL_10cf809f_4_k_cu_516075e0_55344cuda3std6ranges3__45__cpo9iter_moveE,(_ZN39_INTERNAL_10cf809f_4_k_cu_516075e0_55344cuda3std3__45__cpo5beginE - _ZN39_INTERNAL_10cf809f_4_k_cu_516075e0_55344cuda3std6ranges3__45__cpo9iter_moveE)
_ZN39_INTERNAL_10cf809f_4_k_cu_516075e0_55344cuda3std6ranges3__45__cpo9iter_moveE:
	.zero		1
	.type		_ZN39_INTERNAL_10cf809f_4_k_cu_516075e0_55344cuda3std3__45__cpo5beginE,@object
	.size		_ZN39_INTERNAL_10cf809f_4_k_cu_516075e0_55344cuda3std3__45__cpo5beginE,(_ZN39_INTERNAL_10cf809f_4_k_cu_516075e0_55344cuda3std3__441_GLOBAL__N__10cf809f_4_k_cu_516075e0_55346ignoreE - _ZN39_INTERNAL_10cf809f_4_k_cu_516075e0_55344cuda3std3__45__cpo5beginE)
_ZN39_INTERNAL_10cf809f_4_k_cu_516075e0_55344cuda3std3__45__cpo5beginE:
	.zero		1
	.type		_ZN39_INTERNAL_10cf809f_4_k_cu_516075e0_55344cuda3std3__441_GLOBAL__N__10cf809f_4_k_cu_516075e0_55346ignoreE,@object
	.size		_ZN39_INTERNAL_10cf809f_4_k_cu_516075e0_55344cuda3std3__441_GLOBAL__N__10cf809f_4_k_cu_516075e0_55346ignoreE,(_ZN39_INTERNAL_10cf809f_4_k_cu_516075e0_55344cute7productE - _ZN39_INTERNAL_10cf809f_4_k_cu_516075e0_55344cuda3std3__441_GLOBAL__N__10cf809f_4_k_cu_516075e0_55346ignoreE)
_ZN39_INTERNAL_10cf809f_4_k_cu_516075e0_55344cuda3std3__441_GLOBAL__N__10cf809f_4_k_cu_516075e0_55346ignoreE:
	.zero		1
	.type		_ZN39_INTERNAL_10cf809f_4_k_cu_516075e0_55344cute7productE,@object
	.size		_ZN39_INTERNAL_10cf809f_4_k_cu_516075e0_55344cute7productE,(_ZN39_INTERNAL_10cf809f_4_k_cu_516075e0_55344cuda3std3__45__cpo3endE - _ZN39_INTERNAL_10cf809f_4_k_cu_516075e0_55344cute7productE)
_ZN39_INTERNAL_10cf809f_4_k_cu_516075e0_55344cute7productE:
	.zero		1
	.type		_ZN39_INTERNAL_10cf809f_4_k_cu_516075e0_55344cuda3std3__45__cpo3endE,@object
	.size		_ZN39_INTERNAL_10cf809f_4_k_cu_516075e0_55344cuda3std3__45__cpo3endE,(_ZN39_INTERNAL_10cf809f_4_k_cu_516075e0_55344cuda3std3__419piecewise_constructE - _ZN39_INTERNAL_10cf809f_4_k_cu_516075e0_55344cuda3std3__45__cpo3endE)
_ZN39_INTERNAL_10cf809f_4_k_cu_516075e0_55344cuda3std3__45__cpo3endE:
	.zero		1
	.type		_ZN39_INTERNAL_10cf809f_4_k_cu_516075e0_55344cuda3std3__419piecewise_constructE,@object
	.size		_ZN39_INTERNAL_10cf809f_4_k_cu_516075e0_55344cuda3std3__419piecewise_constructE,(_ZN39_INTERNAL_10cf809f_4_k_cu_516075e0_55344cuda3std3__45__cpo4cendE - _ZN39_INTERNAL_10cf809f_4_k_cu_516075e0_55344cuda3std3__419piecewise_constructE)
_ZN39_INTERNAL_10cf809f_4_k_cu_516075e0_55344cuda3std3__419piecewise_constructE:
	.zero		1
	.type		_ZN39_INTERNAL_10cf809f_4_k_cu_516075e0_55344cuda3std3__45__cpo4cendE,@object
	.size		_ZN39_INTERNAL_10cf809f_4_k_cu_516075e0_55344cuda3std3__45__cpo4cendE,(_ZN39_INTERNAL_10cf809f_4_k_cu_516075e0_55344cuda3std6ranges3__45__cpo4swapE - _ZN39_INTERNAL_10cf809f_4_k_cu_516075e0_55344cuda3std3__45__cpo4cendE)
_ZN39_INTERNAL_10cf809f_4_k_cu_516075e0_55344cuda3std3__45__cpo4cendE:
	.zero		1
	.type		_ZN39_INTERNAL_10cf809f_4_k_cu_516075e0_55344cuda3std6ranges3__45__cpo4swapE,@object
	.size		_ZN39_INTERNAL_10cf809f_4_k_cu_516075e0_55344cuda3std6ranges3__45__cpo4swapE,(.L_7 - _ZN39_INTERNAL_10cf809f_4_k_cu_516075e0_55344cuda3std6ranges3__45__cpo4swapE)
_ZN39_INTERNAL_10cf809f_4_k_cu_516075e0_55344cuda3std6ranges3__45__cpo4swapE:
	.zero		1
.L_7:


//--------------------- .nv.constant0._ZN7cutlass13device_kernelINS_4gemm6kernel13GemmUniversalIN4cute5tupleIJiiiiEEENS1_10collective13CollectiveMmaINS1_37MainloopSm90TmaGmmaWarpSpecializedFP8ILi4ENS5_IJNS4_1CILi2EEESB_NSA_ILi1EEEEEENS1_35KernelTmaWarpSpecializedCooperativeEEENS5_IJNSA_ILi256EEESG_NSA_ILi128EEEEEENS_12float_e4m3_tENS5_IJlSC_lEEESJ_SK_NS4_8TiledMMAINS4_8MMA_AtomIJNS4_4SM904GMMA31MMA_64x256x32_F32E4M3E4M3_SS_TNILNSO_7ScaleInE1ELSQ_1EEEEEENS4_6LayoutINS5_IJSB_SC_SC_EEENS5_IJSC_NSA_ILi0EEESV_EEEEENS5_IJNS4_10UnderscoreESY_SY_EEEEENS4_23SM90_TMA_LOAD_MULTICASTENS4_14ComposedLayoutINS4_7SwizzleILi3ELi4ELi3EEENS4_18smem_ptr_flag_bitsILi8EEENST_INS5_IJNSA_ILi8EEESH_EEENS5_IJSH_SC_EEEEEEEvNS4_8identityES11_S1B_vS1C_EENS_8epilogue10collective6detail29Sm90TmaWarpSpecializedAdapterINS1F_15DefaultEpilogueISJ_SK_SK_NS1E_6thread17LinearCombinationISJ_Li1EffLNS1J_9ScaleType4KindE0ELNS_15FloatRoundStyleE2ESJ_EENS1_15EpilogueDefaultEEEEEvvEEEEvNT_6ParamsE --------------------------
	.section	.nv.constant0._ZN7cutlass13device_kernelINS_4gemm6kernel13GemmUniversalIN4cute5tupleIJiiiiEEENS1_10collective13CollectiveMmaINS1_37MainloopSm90TmaGmmaWarpSpecializedFP8ILi4ENS5_IJNS4_1CILi2EEESB_NSA_ILi1EEEEEENS1_35KernelTmaWarpSpecializedCooperativeEEENS5_IJNSA_ILi256EEESG_NSA_ILi128EEEEEENS_12float_e4m3_tENS5_IJlSC_lEEESJ_SK_NS4_8TiledMMAINS4_8MMA_AtomIJNS4_4SM904GMMA31MMA_64x256x32_F32E4M3E4M3_SS_TNILNSO_7ScaleInE1ELSQ_1EEEEEENS4_6LayoutINS5_IJSB_SC_SC_EEENS5_IJSC_NSA_ILi0EEESV_EEEEENS5_IJNS4_10UnderscoreESY_SY_EEEEENS4_23SM90_TMA_LOAD_MULTICASTENS4_14ComposedLayoutINS4_7SwizzleILi3ELi4ELi3EEENS4_18smem_ptr_flag_bitsILi8EEENST_INS5_IJNSA_ILi8EEESH_EEENS5_IJSH_SC_EEEEEEEvNS4_8identityES11_S1B_vS1C_EENS_8epilogue10collective6detail29Sm90TmaWarpSpecializedAdapterINS1F_15DefaultEpilogueISJ_SK_SK_NS1E_6thread17LinearCombinationISJ_Li1EffLNS1J_9ScaleType4KindE0ELNS_15FloatRoundStyleE2ESJ_EENS1_15EpilogueDefaultEEEEEvvEEEEvNT_6ParamsE,"a",@progbits
	.sectionflags	@""
	.align	4
.nv.constant0._ZN7cutlass13device_kernelINS_4gemm6kernel13GemmUniversalIN4cute5tupleIJiiiiEEENS1_10collective13CollectiveMmaINS1_37MainloopSm90TmaGmmaWarpSpecializedFP8ILi4ENS5_IJNS4_1CILi2EEESB_NSA_ILi1EEEEEENS1_35KernelTmaWarpSpecializedCooperativeEEENS5_IJNSA_ILi256EEESG_NSA_ILi128EEEEEENS_12float_e4m3_tENS5_IJlSC_lEEESJ_SK_NS4_8TiledMMAINS4_8MMA_AtomIJNS4_4SM904GMMA31MMA_64x256x32_F32E4M3E4M3_SS_TNILNSO_7ScaleInE1ELSQ_1EEEEEENS4_6LayoutINS5_IJSB_SC_SC_EEENS5_IJSC_NSA_ILi0EEESV_EEEEENS5_IJNS4_10UnderscoreESY_SY_EEEEENS4_23SM90_TMA_LOAD_MULTICASTENS4_14ComposedLayoutINS4_7SwizzleILi3ELi4ELi3EEENS4_18smem_ptr_flag_bitsILi8EEENST_INS5_IJNSA_ILi8EEESH_EEENS5_IJSH_SC_EEEEEEEvNS4_8identityES11_S1B_vS1C_EENS_8epilogue10collective6detail29Sm90TmaWarpSpecializedAdapterINS1F_15DefaultEpilogueISJ_SK_SK_NS1E_6thread17LinearCombinationISJ_Li1EffLNS1J_9ScaleType4KindE0ELNS_15FloatRoundStyleE2ESJ_EENS1_15EpilogueDefaultEEEEEvvEEEEvNT_6ParamsE:
	.zero		1664


//--------------------- SYMBOLS --------------------------

	.type		.nv.reservedSmem.offset0,@object
	.size		.nv.reservedSmem.offset0,0x4
